	.target	sm_90a

	.elftype	@"ET_EXEC"


//--------------------- .note.nv.tkinfo           --------------------------
	.section	.note.nv.tkinfo,"",@"SHT_NOTE"
	.sectionflags	@"SHF_NOTE_NV_TKINFO"
	.tkinfo
        /*0018*/ 	.word	0x00000002
        /*0030*/ 	.string	""
        /*0030*/ 	.string	"ptxas"
        /*0030*/ 	.string	"Cuda compilation tools, release 13.0, V13.0.88"
        /*0030*/ 	.string	"Build cuda_13.0.r13.0/compiler.36424714_0"
        /*0030*/ 	.string	"-arch sm_90a -m 64 "



//--------------------- .note.nv.cuinfo           --------------------------
	.section	.note.nv.cuinfo,"",@"SHT_NOTE"
	.sectionflags	@"SHF_NOTE_NV_CUINFO"
        /*0018*/ 	.short	0x0002
        /*001a*/ 	.short	0x005a
        /*001c*/ 	.short	0x0082
	.zero		2


//--------------------- .nv.info                  --------------------------
	.section	.nv.info,"",@"SHT_CUDA_INFO"
	.align	4


	//----- nvinfo : EIATTR_REGCOUNT
	.align		4
        /*0000*/ 	.byte	0x04, 0x2f
        /*0002*/ 	.short	(.L_12 - .L_11)
	.align		4
.L_11:
        /*0004*/ 	.word	index@(_ZN7cutlass13device_kernelINS_4gemm6kernel13GemmUniversalIN4cute5tupleIJiiiiEEENS1_10collective13CollectiveMmaINS1_37MainloopSm90TmaGmmaWarpSpecializedFP8ILi4ENS5_IJNS4_1CILi1EEESB_SB_EEENS1_35KernelTmaWarpSpecializedCooperativeEEENS5_IJNSA_ILi128EEESF_NSA_ILi32EEEEEENS_12float_e4m3_tENS5_IJlSB_lEEESI_SJ_NS4_8TiledMMAINS4_8MMA_AtomIJNS4_4SM904GMMA31MMA_64x128x32_F32E4M3E4M3_SS_TNILNSN_7ScaleInE1ELSP_1EEEEEENS4_6LayoutINS5_IJNSA_ILi2EEESB_SB_EEENS5_IJSB_NSA_ILi0EEESV_EEEEENS5_IJNS4_10UnderscoreESY_SY_EEEEENS4_13SM90_TMA_LOADENS4_14ComposedLayoutINS4_7SwizzleILi1ELi4ELi3EEENS4_18smem_ptr_flag_bitsILi8EEENSS_INS5_IJNSA_ILi8EEESG_EEENS5_IJSG_SB_EEEEEEEvNS4_8identityES11_S1B_vS1C_EENS_8epilogue10collective6detail29Sm90TmaWarpSpecializedAdapterINS1F_15DefaultEpilogueISI_SJ_SJ_NS1E_6thread17LinearCombinationISI_Li1EffLNS1J_9ScaleType4KindE0ELNS_15FloatRoundStyleE2ESI_EENS1_15EpilogueDefaultEEEEEvvEEEEvNT_6ParamsE)
        /*0008*/ 	.word	0x000000a8


	//----- nvinfo : EIATTR_FRAME_SIZE
	.align		4
.L_12:
        /*000c*/ 	.byte	0x04, 0x11
        /*000e*/ 	.short	(.L_14 - .L_13)
	.align		4
.L_13:
        /*0010*/ 	.word	index@(_ZN7cutlass13device_kernelINS_4gemm6kernel13GemmUniversalIN4cute5tupleIJiiiiEEENS1_10collective13CollectiveMmaINS1_37MainloopSm90TmaGmmaWarpSpecializedFP8ILi4ENS5_IJNS4_1CILi1EEESB_SB_EEENS1_35KernelTmaWarpSpecializedCooperativeEEENS5_IJNSA_ILi128EEESF_NSA_ILi32EEEEEENS_12float_e4m3_tENS5_IJlSB_lEEESI_SJ_NS4_8TiledMMAINS4_8MMA_AtomIJNS4_4SM904GMMA31MMA_64x128x32_F32E4M3E4M3_SS_TNILNSN_7ScaleInE1ELSP_1EEEEEENS4_6LayoutINS5_IJNSA_ILi2EEESB_SB_EEENS5_IJSB_NSA_ILi0EEESV_EEEEENS5_IJNS4_10UnderscoreESY_SY_EEEEENS4_13SM90_TMA_LOADENS4_14ComposedLayoutINS4_7SwizzleILi1ELi4ELi3EEENS4_18smem_ptr_flag_bitsILi8EEENSS_INS5_IJNSA_ILi8EEESG_EEENS5_IJSG_SB_EEEEEEEvNS4_8identityES11_S1B_vS1C_EENS_8epilogue10collective6detail29Sm90TmaWarpSpecializedAdapterINS1F_15DefaultEpilogueISI_SJ_SJ_NS1E_6thread17LinearCombinationISI_Li1EffLNS1J_9ScaleType4KindE0ELNS_15FloatRoundStyleE2ESI_EENS1_15EpilogueDefaultEEEEEvvEEEEvNT_6ParamsE)
        /*0014*/ 	.word	0x00000000


	//----- nvinfo : EIATTR_MIN_STACK_SIZE
	.align		4
.L_14:
        /*0018*/ 	.byte	0x04, 0x12
        /*001a*/ 	.short	(.L_16 - .L_15)
	.align		4
.L_15:
        /*001c*/ 	.word	index@(_ZN7cutlass13device_kernelINS_4gemm6kernel13GemmUniversalIN4cute5tupleIJiiiiEEENS1_10collective13CollectiveMmaINS1_37MainloopSm90TmaGmmaWarpSpecializedFP8ILi4ENS5_IJNS4_1CILi1EEESB_SB_EEENS1_35KernelTmaWarpSpecializedCooperativeEEENS5_IJNSA_ILi128EEESF_NSA_ILi32EEEEEENS_12float_e4m3_tENS5_IJlSB_lEEESI_SJ_NS4_8TiledMMAINS4_8MMA_AtomIJNS4_4SM904GMMA31MMA_64x128x32_F32E4M3E4M3_SS_TNILNSN_7ScaleInE1ELSP_1EEEEEENS4_6LayoutINS5_IJNSA_ILi2EEESB_SB_EEENS5_IJSB_NSA_ILi0EEESV_EEEEENS5_IJNS4_10UnderscoreESY_SY_EEEEENS4_13SM90_TMA_LOADENS4_14ComposedLayoutINS4_7SwizzleILi1ELi4ELi3EEENS4_18smem_ptr_flag_bitsILi8EEENSS_INS5_IJNSA_ILi8EEESG_EEENS5_IJSG_SB_EEEEEEEvNS4_8identityES11_S1B_vS1C_EENS_8epilogue10collective6detail29Sm90TmaWarpSpecializedAdapterINS1F_15DefaultEpilogueISI_SJ_SJ_NS1E_6thread17LinearCombinationISI_Li1EffLNS1J_9ScaleType4KindE0ELNS_15FloatRoundStyleE2ESI_EENS1_15EpilogueDefaultEEEEEvvEEEEvNT_6ParamsE)
        /*0020*/ 	.word	0x00000000
.L_16:


//--------------------- .nv.compat                --------------------------
	.section	.nv.compat,"",@"SHT_CUDA_COMPAT_INFO"
	.align	4
        /*0000*/ 	.byte	0x02, 0x09, 0x01, 0x00, 0x02, 0x02, 0x04, 0x00, 0x02, 0x05, 0x05, 0x00, 0x03, 0x07, 0x01, 0x01
        /*0010*/ 	.byte	0x02, 0x03, 0x01, 0x00, 0x02, 0x06, 0x01, 0x00, 0x04, 0x0b, 0x08, 0x00, 0x00, 0x00, 0x00, 0x00
        /*0020*/ 	.byte	0x00, 0x00, 0x00, 0x00


//--------------------- .nv.info._ZN7cutlass13device_kernelINS_4gemm6kernel13GemmUniversalIN4cute5tupleIJiiiiEEENS1_10collective13CollectiveMmaINS1_37MainloopSm90TmaGmmaWarpSpecializedFP8ILi4ENS5_IJNS4_1CILi1EEESB_SB_EEENS1_35KernelTmaWarpSpecializedCooperativeEEENS5_IJNSA_ILi128EEESF_NSA_ILi32EEEEEENS_12float_e4m3_tENS5_IJlSB_lEEESI_SJ_NS4_8TiledMMAINS4_8MMA_AtomIJNS4_4SM904GMMA31MMA_64x128x32_F32E4M3E4M3_SS_TNILNSN_7ScaleInE1ELSP_1EEEEEENS4_6LayoutINS5_IJNSA_ILi2EEESB_SB_EEENS5_IJSB_NSA_ILi0EEESV_EEEEENS5_IJNS4_10UnderscoreESY_SY_EEEEENS4_13SM90_TMA_LOADENS4_14ComposedLayoutINS4_7SwizzleILi1ELi4ELi3EEENS4_18smem_ptr_flag_bitsILi8EEENSS_INS5_IJNSA_ILi8EEESG_EEENS5_IJSG_SB_EEEEEEEvNS4_8identityES11_S1B_vS1C_EENS_8epilogue10collective6detail29Sm90TmaWarpSpecializedAdapterINS1F_15DefaultEpilogueISI_SJ_SJ_NS1E_6thread17LinearCombinationISI_Li1EffLNS1J_9ScaleType4KindE0ELNS_15FloatRoundStyleE2ESI_EENS1_15EpilogueDefaultEEEEEvvEEEEvNT_6ParamsE --------------------------
	.section	.nv.info._ZN7cutlass13device_kernelINS_4gemm6kernel13GemmUniversalIN4cute5tupleIJiiiiEEENS1_10collective13CollectiveMmaINS1_37MainloopSm90TmaGmmaWarpSpecializedFP8ILi4ENS5_IJNS4_1CILi1EEESB_SB_EEENS1_35KernelTmaWarpSpecializedCooperativeEEENS5_IJNSA_ILi128EEESF_NSA_ILi32EEEEEENS_12float_e4m3_tENS5_IJlSB_lEEESI_SJ_NS4_8TiledMMAINS4_8MMA_AtomIJNS4_4SM904GMMA31MMA_64x128x32_F32E4M3E4M3_SS_TNILNSN_7ScaleInE1ELSP_1EEEEEENS4_6LayoutINS5_IJNSA_ILi2EEESB_SB_EEENS5_IJSB_NSA_ILi0EEESV_EEEEENS5_IJNS4_10UnderscoreESY_SY_EEEEENS4_13SM90_TMA_LOADENS4_14ComposedLayoutINS4_7SwizzleILi1ELi4ELi3EEENS4_18smem_ptr_flag_bitsILi8EEENSS_INS5_IJNSA_ILi8EEESG_EEENS5_IJSG_SB_EEEEEEEvNS4_8identityES11_S1B_vS1C_EENS_8epilogue10collective6detail29Sm90TmaWarpSpecializedAdapterINS1F_15DefaultEpilogueISI_SJ_SJ_NS1E_6thread17LinearCombinationISI_Li1EffLNS1J_9ScaleType4KindE0ELNS_15FloatRoundStyleE2ESI_EENS1_15EpilogueDefaultEEEEEvvEEEEvNT_6ParamsE,"",@"SHT_CUDA_INFO"
	.sectionflags	@""
	.align	4


	//----- nvinfo : EIATTR_CUDA_API_VERSION
	.align		4
        /*0000*/ 	.byte	0x04, 0x37
        /*0002*/ 	.short	(.L_18 - .L_17)
.L_17:
        /*0004*/ 	.word	0x00000082


	//----- nvinfo : EIATTR_KPARAM_INFO
	.align		4
.L_18:
        /*0008*/ 	.byte	0x04, 0x17
        /*000a*/ 	.short	(.L_20 - .L_19)
.L_19:
        /*000c*/ 	.word	0x00000000
        /*0010*/ 	.short	0x0000
        /*0012*/ 	.short	0x0070
        /*0014*/ 	.byte	0x00, 0xf0, 0x01, 0x10


	//----- nvinfo : EIATTR_SPARSE_MMA_MASK
	.align		4
.L_20:
        /*0018*/ 	.byte	0x03, 0x50
        /*001a*/ 	.short	0x0000


	//----- nvinfo : EIATTR_MAXREG_COUNT
	.align		4
        /*001c*/ 	.byte	0x03, 0x1b
        /*001e*/ 	.short	0x00a8


	//----- nvinfo : EIATTR_NUM_BARRIERS
	.align		4
        /*0020*/ 	.byte	0x02, 0x4c
        /*0022*/ 	.byte	0x01
	.zero		1


	//----- nvinfo : EIATTR_MERCURY_ISA_VERSION
	.align		4
        /*0024*/ 	.byte	0x03, 0x5f
        /*0026*/ 	.short	0x0101


	//----- nvinfo : EIATTR_INT_WARP_WIDE_INSTR_OFFSETS
	.align		4
        /*0028*/ 	.byte	0x04, 0x31
        /*002a*/ 	.short	(.L_22 - .L_21)


	//   ....[0]....
.L_21:
        /*002c*/ 	.word	0x000003d0


	//   ....[1]....
        /*0030*/ 	.word	0x000003e0


	//   ....[2]....
        /*0034*/ 	.word	0x000004d0


	//----- nvinfo : EIATTR_COOP_GROUP_MASK_REGIDS
	.align		4
.L_22:
        /*0038*/ 	.byte	0x04, 0x29
        /*003a*/ 	.short	(.L_24 - .L_23)


	//   ....[0]....
.L_23:
        /*003c*/ 	.word	0xffffffff


	//   ....[1]....
        /*0040*/ 	.word	0xffffffff


	//   ....[2]....
        /*0044*/ 	.word	0xffffffff


	//   ....[3]....
        /*0048*/ 	.word	0xffffffff


	//   ....[4]....
        /*004c*/ 	.word	0xffffffff


	//----- nvinfo : EIATTR_COOP_GROUP_INSTR_OFFSETS
	.align		4
.L_24:
        /*0050*/ 	.byte	0x04, 0x28
        /*0052*/ 	.short	(.L_26 - .L_25)


	//   ....[0]....
.L_25:
        /*0054*/ 	.word	0x00000060


	//   ....[1]....
        /*0058*/ 	.word	0x00000070


	//   ....[2]....
        /*005c*/ 	.word	0x00000130


	//   ....[3]....
        /*0060*/ 	.word	0x000002c0


	//   ....[4]....
        /*0064*/ 	.word	0x00000fc0


	//----- nvinfo : EIATTR_REG_RECONFIG
	.align		4
.L_26:
        /*0068*/ 	.byte	0x01, 0x54
	.zero		2


	//----- nvinfo : EIATTR_MBARRIER_INSTR_OFFSETS
	.align		4
        /*006c*/ 	.byte	0x04, 0x39
        /*006e*/ 	.short	(.L_28 - .L_27)


	//   ....[0]....
.L_27:
        /*0070*/ 	.word	0x00000230
        /*0074*/ 	.word	0x000000ff
        /*0078*/ 	.word	0x00000000
        /*007c*/ 	.short	0x0100
        /*007e*/ 	.byte	0x08
	.zero		1


	//   ....[1]....
        /*0080*/ 	.word	0x00000240
        /*0084*/ 	.word	0x000000ff
        /*0088*/ 	.word	0x00000020
        /*008c*/ 	.short	0x0100
        /*008e*/ 	.byte	0x08
	.zero		1


	//   ....[2]....
        /*0090*/ 	.word	0x00000250
        /*0094*/ 	.word	0x000000ff
        /*0098*/ 	.word	0x00000008
        /*009c*/ 	.short	0x0100
        /*009e*/ 	.byte	0x08
	.zero		1


	//   ....[3]....
        /*00a0*/ 	.word	0x00000260
        /*00a4*/ 	.word	0x000000ff
        /*00a8*/ 	.word	0x00000028
        /*00ac*/ 	.short	0x0100
        /*00ae*/ 	.byte	0x08
	.zero		1


	//   ....[4]....
        /*00b0*/ 	.word	0x00000270
        /*00b4*/ 	.word	0x000000ff
        /*00b8*/ 	.word	0x00000010
        /*00bc*/ 	.short	0x0100
        /*00be*/ 	.byte	0x08
	.zero		1


	//   ....[5]....
        /*00c0*/ 	.word	0x00000280
        /*00c4*/ 	.word	0x000000ff
        /*00c8*/ 	.word	0x00000030
        /*00cc*/ 	.short	0x0100
        /*00ce*/ 	.byte	0x08
	.zero		1


	//   ....[6]....
        /*00d0*/ 	.word	0x00000290
        /*00d4*/ 	.word	0x000000ff
        /*00d8*/ 	.word	0x00000018
        /*00dc*/ 	.short	0x0100
        /*00de*/ 	.byte	0x08
	.zero		1


	//   ....[7]....
        /*00e0*/ 	.word	0x000002a0
        /*00e4*/ 	.word	0x000000ff
        /*00e8*/ 	.word	0x00000038
        /*00ec*/ 	.short	0x0100
        /*00ee*/ 	.byte	0x08
	.zero		1


	//   ....[8]....
        /*00f0*/ 	.word	0x00000520
        /*00f4*/ 	.word	0x000000ff
        /*00f8*/ 	.word	0x00000050
        /*00fc*/ 	.short	0x0100
        /*00fe*/ 	.byte	0x06
	.zero		1


	//   ....[9]....
        /*0100*/ 	.word	0x00000580
        /*0104*/ 	.word	0x000000ff
        /*0108*/ 	.word	0x00000058
        /*010c*/ 	.short	0x0100
        /*010e*/ 	.byte	0x06
	.zero		1


	//   ....[10]....
        /*0110*/ 	.word	0x000014f0
        /*0114*/ 	.word	0x000000ff
        /*0118*/ 	.word	0x00000000
        /*011c*/ 	.short	0x010a
        /*011e*/ 	.byte	0x06
	.zero		1


	//   ....[11]....
        /*0120*/ 	.word	0x00001530
        /*0124*/ 	.word	0x000000ff
        /*0128*/ 	.word	0x00000000
        /*012c*/ 	.short	0x010a
        /*012e*/ 	.byte	0x06
	.zero		1


	//   ....[12]....
        /*0130*/ 	.word	0x00001e10
        /*0134*/ 	.word	0x000000ff
        /*0138*/ 	.word	0x00000000
        /*013c*/ 	.short	0x010a
        /*013e*/ 	.byte	0x0c
	.zero		1


	//   ....[13]....
        /*0140*/ 	.word	0x00001e50
        /*0144*/ 	.word	0x000000ff
        /*0148*/ 	.word	0x00000000
        /*014c*/ 	.short	0x010a
        /*014e*/ 	.byte	0x0c
	.zero		1


	//   ....[14]....
        /*0150*/ 	.word	0x00002430
        /*0154*/ 	.word	0x000000ff
        /*0158*/ 	.word	0x00000000
        /*015c*/ 	.short	0x0101
        /*015e*/ 	.byte	0x08
	.zero		1


	//   ....[15]....
        /*0160*/ 	.word	0x00002a60
        /*0164*/ 	.word	0x000000ff
        /*0168*/ 	.word	0x00000000
        /*016c*/ 	.short	0x0101
        /*016e*/ 	.byte	0x06
	.zero		1


	//   ....[16]....
        /*0170*/ 	.word	0x00008400
        /*0174*/ 	.word	0x00000012
        /*0178*/ 	.word	0x00000020
        /*017c*/ 	.short	0x010a
        /*017e*/ 	.byte	0x3f
	.zero		1


	//   ....[17]....
        /*0180*/ 	.word	0x000087b0
        /*0184*/ 	.word	0x00000006
        /*0188*/ 	.word	0x00000058
        /*018c*/ 	.short	0x0101
        /*018e*/ 	.byte	0x3f
	.zero		1


	//   ....[18]....
        /*0190*/ 	.word	0x00008ea0
        /*0194*/ 	.word	0x00000007
        /*0198*/ 	.word	0x00000000
        /*019c*/ 	.short	0x010a
        /*019e*/ 	.byte	0x3f
	.zero		1


	//   ....[19]....
        /*01a0*/ 	.word	0x00008f20
        /*01a4*/ 	.word	0x00000009
        /*01a8*/ 	.word	0x00000000
        /*01ac*/ 	.short	0x010a
        /*01ae*/ 	.byte	0x3f
	.zero		1


	//   ....[20]....
        /*01b0*/ 	.word	0x00008fb0
        /*01b4*/ 	.word	0x00000006
        /*01b8*/ 	.word	0x00000000
        /*01bc*/ 	.short	0x010a
        /*01be*/ 	.byte	0x3f
	.zero		1


	//   ....[21]....
        /*01c0*/ 	.word	0x00009040
        /*01c4*/ 	.word	0x00000003
        /*01c8*/ 	.word	0x00000000
        /*01cc*/ 	.short	0x010a
        /*01ce*/ 	.byte	0x3f
	.zero		1


	//   ....[22]....
        /*01d0*/ 	.word	0x000090b0
        /*01d4*/ 	.word	0x0000000b
        /*01d8*/ 	.word	0x00000000
        /*01dc*/ 	.short	0x010a
        /*01de*/ 	.byte	0x3f
	.zero		1


	//   ....[23]....
        /*01e0*/ 	.word	0x00009110
        /*01e4*/ 	.word	0x0000008c
        /*01e8*/ 	.word	0x00000000
        /*01ec*/ 	.short	0x010a
        /*01ee*/ 	.byte	0x3f
	.zero		1


	//   ....[24]....
        /*01f0*/ 	.word	0x000091e0
        /*01f4*/ 	.word	0x00000012
        /*01f8*/ 	.word	0x00000020
        /*01fc*/ 	.short	0x010a
        /*01fe*/ 	.byte	0x3f
	.zero		1


	//   ....[25]....
        /*0200*/ 	.word	0x000092c0
        /*0204*/ 	.word	0x00000007
        /*0208*/ 	.word	0x00000000
        /*020c*/ 	.short	0x010a
        /*020e*/ 	.byte	0x3f
	.zero		1


	//   ....[26]....
        /*0210*/ 	.word	0x00009310
        /*0214*/ 	.word	0x00000009
        /*0218*/ 	.word	0x00000000
        /*021c*/ 	.short	0x010a
        /*021e*/ 	.byte	0x3f
	.zero		1


	//   ....[27]....
        /*0220*/ 	.word	0x00009360
        /*0224*/ 	.word	0x00000006
        /*0228*/ 	.word	0x00000000
        /*022c*/ 	.short	0x010a
        /*022e*/ 	.byte	0x3f
	.zero		1


	//----- nvinfo : EIATTR_NUM_MBARRIERS
	.align		4
.L_28:
        /*0230*/ 	.byte	0x03, 0x38
        /*0232*/ 	.short	0x000a


	//----- nvinfo : EIATTR_EXIT_INSTR_OFFSETS
	.align		4
        /*0234*/ 	.byte	0x04, 0x1c
        /*0236*/ 	.short	(.L_30 - .L_29)


	//   ....[0]....
.L_29:
        /*0238*/ 	.word	0x000005d0


	//   ....[1]....
        /*023c*/ 	.word	0x00000e90


	//   ....[2]....
        /*0240*/ 	.word	0x00007a70


	//   ....[3]....
        /*0244*/ 	.word	0x000080a0


	//   ....[4]....
        /*0248*/ 	.word	0x00009090


	//----- nvinfo : EIATTR_MAX_THREADS
	.align		4
.L_30:
        /*024c*/ 	.byte	0x04, 0x05
        /*024e*/ 	.short	(.L_32 - .L_31)
.L_31:
        /*0250*/ 	.word	0x00000180
        /*0254*/ 	.word	0x00000001
        /*0258*/ 	.word	0x00000001


	//----- nvinfo : EIATTR_CRS_STACK_SIZE
	.align		4
.L_32:
        /*025c*/ 	.byte	0x04, 0x1e
        /*025e*/ 	.short	(.L_34 - .L_33)
.L_33:
        /*0260*/ 	.word	0x00000000


	//----- nvinfo : EIATTR_CBANK_PARAM_SIZE
	.align		4
.L_34:
        /*0264*/ 	.byte	0x03, 0x19
        /*0266*/ 	.short	0x0470


	//----- nvinfo : EIATTR_PARAM_CBANK
	.align		4
        /*0268*/ 	.byte	0x04, 0x0a
        /*026a*/ 	.short	(.L_36 - .L_35)
	.align		4
.L_35:
        /*026c*/ 	.word	index@(.nv.constant0._ZN7cutlass13device_kernelINS_4gemm6kernel13GemmUniversalIN4cute5tupleIJiiiiEEENS1_10collective13CollectiveMmaINS1_37MainloopSm90TmaGmmaWarpSpecializedFP8ILi4ENS5_IJNS4_1CILi1EEESB_SB_EEENS1_35KernelTmaWarpSpecializedCooperativeEEENS5_IJNSA_ILi128EEESF_NSA_ILi32EEEEEENS_12float_e4m3_tENS5_IJlSB_lEEESI_SJ_NS4_8TiledMMAINS4_8MMA_AtomIJNS4_4SM904GMMA31MMA_64x128x32_F32E4M3E4M3_SS_TNILNSN_7ScaleInE1ELSP_1EEEEEENS4_6LayoutINS5_IJNSA_ILi2EEESB_SB_EEENS5_IJSB_NSA_ILi0EEESV_EEEEENS5_IJNS4_10UnderscoreESY_SY_EEEEENS4_13SM90_TMA_LOADENS4_14ComposedLayoutINS4_7SwizzleILi1ELi4ELi3EEENS4_18smem_ptr_flag_bitsILi8EEENSS_INS5_IJNSA_ILi8EEESG_EEENS5_IJSG_SB_EEEEEEEvNS4_8identityES11_S1B_vS1C_EENS_8epilogue10collective6detail29Sm90TmaWarpSpecializedAdapterINS1F_15DefaultEpilogueISI_SJ_SJ_NS1E_6thread17LinearCombinationISI_Li1EffLNS1J_9ScaleType4KindE0ELNS_15FloatRoundStyleE2ESI_EENS1_15EpilogueDefaultEEEEEvvEEEEvNT_6ParamsE)
        /*0270*/ 	.short	0x0210
        /*0272*/ 	.short	0x0470


	//----- nvinfo : EIATTR_SW_WAR
	.align		4
.L_36:
        /*0274*/ 	.byte	0x04, 0x36
        /*0276*/ 	.short	(.L_38 - .L_37)
.L_37:
        /*0278*/ 	.word	0x00000008
.L_38:


//--------------------- .nv.callgraph             --------------------------
	.section	.nv.callgraph,"",@"SHT_CUDA_CALLGRAPH"
	.align	4
	.sectionentsize	8
	.align		4
        /*0000*/ 	.word	0x00000000
	.align		4
        /*0004*/ 	.word	0xffffffff
	.align		4
        /*0008*/ 	.word	0x00000000
	.align		4
        /*000c*/ 	.word	0xfffffffe
	.align		4
        /*0010*/ 	.word	0x00000000
	.align		4
        /*0014*/ 	.word	0xfffffffd
	.align		4
        /*0018*/ 	.word	0x00000000
	.align		4
        /*001c*/ 	.word	0xfffffffc


//--------------------- .nv.constant4             --------------------------
	.section	.nv.constant4,"a",@progbits
	.align	8
	.align		8
.nv.constant4:
        /*0000*/ 	.dword	_ZN40_INTERNAL_479c2ab8_4_k_cu_9259de12_235424cuda3std3__45__cpo5beginE
	.align		8
        /*0008*/ 	.dword	_ZN40_INTERNAL_479c2ab8_4_k_cu_9259de12_235424cuda3std3__45__cpo3endE
	.align		8
        /*0010*/ 	.dword	_ZN40_INTERNAL_479c2ab8_4_k_cu_9259de12_235424cuda3std3__45__cpo6cbeginE
	.align		8
        /*0018*/ 	.dword	_ZN40_INTERNAL_479c2ab8_4_k_cu_9259de12_235424cuda3std3__45__cpo4cendE
	.align		8
        /*0020*/ 	.dword	_ZN40_INTERNAL_479c2ab8_4_k_cu_9259de12_235424cuda3std3__442_GLOBAL__N__479c2ab8_4_k_cu_9259de12_235426ignoreE
	.align		8
        /*0028*/ 	.dword	_ZN40_INTERNAL_479c2ab8_4_k_cu_9259de12_235424cuda3std3__419piecewise_constructE
	.align		8
        /*0030*/ 	.dword	_ZN40_INTERNAL_479c2ab8_4_k_cu_9259de12_235424cuda3std3__48in_placeE
	.align		8
        /*0038*/ 	.dword	_ZN40_INTERNAL_479c2ab8_4_k_cu_9259de12_235424cuda3std6ranges3__45__cpo4swapE
	.align		8
        /*0040*/ 	.dword	_ZN40_INTERNAL_479c2ab8_4_k_cu_9259de12_235424cuda3std6ranges3__45__cpo9iter_moveE
	.align		8
        /*0048*/ 	.dword	_ZN40_INTERNAL_479c2ab8_4_k_cu_9259de12_235424cute7productE
	.align		8
        /*0050*/ 	.dword	_ZN40_INTERNAL_479c2ab8_4_k_cu_9259de12_235424cute1_E


//--------------------- .text._ZN7cutlass13device_kernelINS_4gemm6kernel13GemmUniversalIN4cute5tupleIJiiiiEEENS1_10collective13CollectiveMmaINS1_37MainloopSm90TmaGmmaWarpSpecializedFP8ILi4ENS5_IJNS4_1CILi1EEESB_SB_EEENS1_35KernelTmaWarpSpecializedCooperativeEEENS5_IJNSA_ILi128EEESF_NSA_ILi32EEEEEENS_12float_e4m3_tENS5_IJlSB_lEEESI_SJ_NS4_8TiledMMAINS4_8MMA_AtomIJNS4_4SM904GMMA31MMA_64x128x32_F32E4M3E4M3_SS_TNILNSN_7ScaleInE1ELSP_1EEEEEENS4_6LayoutINS5_IJNSA_ILi2EEESB_SB_EEENS5_IJSB_NSA_ILi0EEESV_EEEEENS5_IJNS4_10UnderscoreESY_SY_EEEEENS4_13SM90_TMA_LOADENS4_14ComposedLayoutINS4_7SwizzleILi1ELi4ELi3EEENS4_18smem_ptr_flag_bitsILi8EEENSS_INS5_IJNSA_ILi8EEESG_EEENS5_IJSG_SB_EEEEEEEvNS4_8identityES11_S1B_vS1C_EENS_8epilogue10collective6detail29Sm90TmaWarpSpecializedAdapterINS1F_15DefaultEpilogueISI_SJ_SJ_NS1E_6thread17LinearCombinationISI_Li1EffLNS1J_9ScaleType4KindE0ELNS_15FloatRoundStyleE2ESI_EENS1_15EpilogueDefaultEEEEEvvEEEEvNT_6ParamsE --------------------------
	.section	.text._ZN7cutlass13device_kernelINS_4gemm6kernel13GemmUniversalIN4cute5tupleIJiiiiEEENS1_10collective13CollectiveMmaINS1_37MainloopSm90TmaGmmaWarpSpecializedFP8ILi4ENS5_IJNS4_1CILi1EEESB_SB_EEENS1_35KernelTmaWarpSpecializedCooperativeEEENS5_IJNSA_ILi128EEESF_NSA_ILi32EEEEEENS_12float_e4m3_tENS5_IJlSB_lEEESI_SJ_NS4_8TiledMMAINS4_8MMA_AtomIJNS4_4SM904GMMA31MMA_64x128x32_F32E4M3E4M3_SS_TNILNSN_7ScaleInE1ELSP_1EEEEEENS4_6LayoutINS5_IJNSA_ILi2EEESB_SB_EEENS5_IJSB_NSA_ILi0EEESV_EEEEENS5_IJNS4_10UnderscoreESY_SY_EEEEENS4_13SM90_TMA_LOADENS4_14ComposedLayoutINS4_7SwizzleILi1ELi4ELi3EEENS4_18smem_ptr_flag_bitsILi8EEENSS_INS5_IJNSA_ILi8EEESG_EEENS5_IJSG_SB_EEEEEEEvNS4_8identityES11_S1B_vS1C_EENS_8epilogue10collective6detail29Sm90TmaWarpSpecializedAdapterINS1F_15DefaultEpilogueISI_SJ_SJ_NS1E_6thread17LinearCombinationISI_Li1EffLNS1J_9ScaleType4KindE0ELNS_15FloatRoundStyleE2ESI_EENS1_15EpilogueDefaultEEEEEvvEEEEvNT_6ParamsE,"ax",@progbits
	.align	128
.text._ZN7cutlass13device_kernelINS_4gemm6kernel13GemmUniversalIN4cute5tupleIJiiiiEEENS1_10collective13CollectiveMmaINS1_37MainloopSm90TmaGmmaWarpSpecializedFP8ILi4ENS5_IJNS4_1CILi1EEESB_SB_EEENS1_35KernelTmaWarpSpecializedCooperativeEEENS5_IJNSA_ILi128EEESF_NSA_ILi32EEEEEENS_12float_e4m3_tENS5_IJlSB_lEEESI_SJ_NS4_8TiledMMAINS4_8MMA_AtomIJNS4_4SM904GMMA31MMA_64x128x32_F32E4M3E4M3_SS_TNILNSN_7ScaleInE1ELSP_1EEEEEENS4_6LayoutINS5_IJNSA_ILi2EEESB_SB_EEENS5_IJSB_NSA_ILi0EEESV_EEEEENS5_IJNS4_10UnderscoreESY_SY_EEEEENS4_13SM90_TMA_LOADENS4_14ComposedLayoutINS4_7SwizzleILi1ELi4ELi3EEENS4_18smem_ptr_flag_bitsILi8EEENSS_INS5_IJNSA_ILi8EEESG_EEENS5_IJSG_SB_EEEEEEEvNS4_8identityES11_S1B_vS1C_EENS_8epilogue10collective6detail29Sm90TmaWarpSpecializedAdapterINS1F_15DefaultEpilogueISI_SJ_SJ_NS1E_6thread17LinearCombinationISI_Li1EffLNS1J_9ScaleType4KindE0ELNS_15FloatRoundStyleE2ESI_EENS1_15EpilogueDefaultEEEEEvvEEEEvNT_6ParamsE:
        .type           _ZN7cutlass13device_kernelINS_4gemm6kernel13GemmUniversalIN4cute5tupleIJiiiiEEENS1_10collective13CollectiveMmaINS1_37MainloopSm90TmaGmmaWarpSpecializedFP8ILi4ENS5_IJNS4_1CILi1EEESB_SB_EEENS1_35KernelTmaWarpSpecializedCooperativeEEENS5_IJNSA_ILi128EEESF_NSA_ILi32EEEEEENS_12float_e4m3_tENS5_IJlSB_lEEESI_SJ_NS4_8TiledMMAINS4_8MMA_AtomIJNS4_4SM904GMMA31MMA_64x128x32_F32E4M3E4M3_SS_TNILNSN_7ScaleInE1ELSP_1EEEEEENS4_6LayoutINS5_IJNSA_ILi2EEESB_SB_EEENS5_IJSB_NSA_ILi0EEESV_EEEEENS5_IJNS4_10UnderscoreESY_SY_EEEEENS4_13SM90_TMA_LOADENS4_14ComposedLayoutINS4_7SwizzleILi1ELi4ELi3EEENS4_18smem_ptr_flag_bitsILi8EEENSS_INS5_IJNSA_ILi8EEESG_EEENS5_IJSG_SB_EEEEEEEvNS4_8identityES11_S1B_vS1C_EENS_8epilogue10collective6detail29Sm90TmaWarpSpecializedAdapterINS1F_15DefaultEpilogueISI_SJ_SJ_NS1E_6thread17LinearCombinationISI_Li1EffLNS1J_9ScaleType4KindE0ELNS_15FloatRoundStyleE2ESI_EENS1_15EpilogueDefaultEEEEEvvEEEEvNT_6ParamsE,@function
        .size           _ZN7cutlass13device_kernelINS_4gemm6kernel13GemmUniversalIN4cute5tupleIJiiiiEEENS1_10collective13CollectiveMmaINS1_37MainloopSm90TmaGmmaWarpSpecializedFP8ILi4ENS5_IJNS4_1CILi1EEESB_SB_EEENS1_35KernelTmaWarpSpecializedCooperativeEEENS5_IJNSA_ILi128EEESF_NSA_ILi32EEEEEENS_12float_e4m3_tENS5_IJlSB_lEEESI_SJ_NS4_8TiledMMAINS4_8MMA_AtomIJNS4_4SM904GMMA31MMA_64x128x32_F32E4M3E4M3_SS_TNILNSN_7ScaleInE1ELSP_1EEEEEENS4_6LayoutINS5_IJNSA_ILi2EEESB_SB_EEENS5_IJSB_NSA_ILi0EEESV_EEEEENS5_IJNS4_10UnderscoreESY_SY_EEEEENS4_13SM90_TMA_LOADENS4_14ComposedLayoutINS4_7SwizzleILi1ELi4ELi3EEENS4_18smem_ptr_flag_bitsILi8EEENSS_INS5_IJNSA_ILi8EEESG_EEENS5_IJSG_SB_EEEEEEEvNS4_8identityES11_S1B_vS1C_EENS_8epilogue10collective6detail29Sm90TmaWarpSpecializedAdapterINS1F_15DefaultEpilogueISI_SJ_SJ_NS1E_6thread17LinearCombinationISI_Li1EffLNS1J_9ScaleType4KindE0ELNS_15FloatRoundStyleE2ESI_EENS1_15EpilogueDefaultEEEEEvvEEEEvNT_6ParamsE,(.L_x_201 - _ZN7cutlass13device_kernelINS_4gemm6kernel13GemmUniversalIN4cute5tupleIJiiiiEEENS1_10collective13CollectiveMmaINS1_37MainloopSm90TmaGmmaWarpSpecializedFP8ILi4ENS5_IJNS4_1CILi1EEESB_SB_EEENS1_35KernelTmaWarpSpecializedCooperativeEEENS5_IJNSA_ILi128EEESF_NSA_ILi32EEEEEENS_12float_e4m3_tENS5_IJlSB_lEEESI_SJ_NS4_8TiledMMAINS4_8MMA_AtomIJNS4_4SM904GMMA31MMA_64x128x32_F32E4M3E4M3_SS_TNILNSN_7ScaleInE1ELSP_1EEEEEENS4_6LayoutINS5_IJNSA_ILi2EEESB_SB_EEENS5_IJSB_NSA_ILi0EEESV_EEEEENS5_IJNS4_10UnderscoreESY_SY_EEEEENS4_13SM90_TMA_LOADENS4_14ComposedLayoutINS4_7SwizzleILi1ELi4ELi3EEENS4_18smem_ptr_flag_bitsILi8EEENSS_INS5_IJNSA_ILi8EEESG_EEENS5_IJSG_SB_EEEEEEEvNS4_8identityES11_S1B_vS1C_EENS_8epilogue10collective6detail29Sm90TmaWarpSpecializedAdapterINS1F_15DefaultEpilogueISI_SJ_SJ_NS1E_6thread17LinearCombinationISI_Li1EffLNS1J_9ScaleType4KindE0ELNS_15FloatRoundStyleE2ESI_EENS1_15EpilogueDefaultEEEEEvvEEEEvNT_6ParamsE)
        .other          _ZN7cutlass13device_kernelINS_4gemm6kernel13GemmUniversalIN4cute5tupleIJiiiiEEENS1_10collective13CollectiveMmaINS1_37MainloopSm90TmaGmmaWarpSpecializedFP8ILi4ENS5_IJNS4_1CILi1EEESB_SB_EEENS1_35KernelTmaWarpSpecializedCooperativeEEENS5_IJNSA_ILi128EEESF_NSA_ILi32EEEEEENS_12float_e4m3_tENS5_IJlSB_lEEESI_SJ_NS4_8TiledMMAINS4_8MMA_AtomIJNS4_4SM904GMMA31MMA_64x128x32_F32E4M3E4M3_SS_TNILNSN_7ScaleInE1ELSP_1EEEEEENS4_6LayoutINS5_IJNSA_ILi2EEESB_SB_EEENS5_IJSB_NSA_ILi0EEESV_EEEEENS5_IJNS4_10UnderscoreESY_SY_EEEEENS4_13SM90_TMA_LOADENS4_14ComposedLayoutINS4_7SwizzleILi1ELi4ELi3EEENS4_18smem_ptr_flag_bitsILi8EEENSS_INS5_IJNSA_ILi8EEESG_EEENS5_IJSG_SB_EEEEEEEvNS4_8identityES11_S1B_vS1C_EENS_8epilogue10collective6detail29Sm90TmaWarpSpecializedAdapterINS1F_15DefaultEpilogueISI_SJ_SJ_NS1E_6thread17LinearCombinationISI_Li1EffLNS1J_9ScaleType4KindE0ELNS_15FloatRoundStyleE2ESI_EENS1_15EpilogueDefaultEEEEEvvEEEEvNT_6ParamsE,@"STO_CUDA_ENTRY STV_DEFAULT"
_ZN7cutlass13device_kernelINS_4gemm6kernel13GemmUniversalIN4cute5tupleIJiiiiEEENS1_10collective13CollectiveMmaINS1_37MainloopSm90TmaGmmaWarpSpecializedFP8ILi4ENS5_IJNS4_1CILi1EEESB_SB_EEENS1_35KernelTmaWarpSpecializedCooperativeEEENS5_IJNSA_ILi128EEESF_NSA_ILi32EEEEEENS_12float_e4m3_tENS5_IJlSB_lEEESI_SJ_NS4_8TiledMMAINS4_8MMA_AtomIJNS4_4SM904GMMA31MMA_64x128x32_F32E4M3E4M3_SS_TNILNSN_7ScaleInE1ELSP_1EEEEEENS4_6LayoutINS5_IJNSA_ILi2EEESB_SB_EEENS5_IJSB_NSA_ILi0EEESV_EEEEENS5_IJNS4_10UnderscoreESY_SY_EEEEENS4_13SM90_TMA_LOADENS4_14ComposedLayoutINS4_7SwizzleILi1ELi4ELi3EEENS4_18smem_ptr_flag_bitsILi8EEENSS_INS5_IJNSA_ILi8EEESG_EEENS5_IJSG_SB_EEEEEEEvNS4_8identityES11_S1B_vS1C_EENS_8epilogue10collective6detail29Sm90TmaWarpSpecializedAdapterINS1F_15DefaultEpilogueISI_SJ_SJ_NS1E_6thread17LinearCombinationISI_Li1EffLNS1J_9ScaleType4KindE0ELNS_15FloatRoundStyleE2ESI_EENS1_15EpilogueDefaultEEEEEvvEEEEvNT_6ParamsE:
[----:B------:R-:W-:Y:S01]  /*0000*/  LDC R1, c[0x0][0x28] ;  /* 0x00000a00ff017b82 */ /* 0x000fe20000000800 */
[----:B------:R-:W0:Y:S01]  /*0010*/  S2R R0, SR_TID.X ;  /* 0x0000000000007919 */ /* 0x000e220000002100 */
[----:B------:R-:W-:Y:S01]  /*0020*/  ELECT P0, URZ, PT ;  /* 0x00000000003f782f */ /* 0x000fe20003800000 */
[----:B------:R-:W-:Y:S01]  /*0030*/  BSSY B0, `(.L_x_0) ;  /* 0x000000f000007945 */ /* 0x000fe20003800000 */
[--C-:B0-----:R-:W-:Y:S02]  /*0040*/  SHF.R.U32.HI R2, RZ, 0x5, R0.reuse ;  /* 0x00000005ff027819 */ /* 0x101fe40000011600 */
[----:B------:R-:W-:-:S03]  /*0050*/  SHF.R.U32.HI R3, RZ, 0x7, R0 ;  /* 0x00000007ff037819 */ /* 0x000fc60000011600 */
[----:B------:R-:W0:Y:S04]  /*0060*/  SHFL.IDX PT, R5, R2, RZ, 0x1f ;  /* 0x00001fff02057589 */ /* 0x000e2800000e0000 */
[----:B------:R1:W2:Y:S01]  /*0070*/  SHFL.IDX PT, R6, R3, RZ, 0x1f ;  /* 0x00001fff03067589 */ /* 0x0002a200000e0000 */
[----:B0-----:R-:W-:-:S13]  /*0080*/  ISETP.NE.OR P0, PT, R5, RZ, !P0 ;  /* 0x000000ff0500720c */ /* 0x001fda0004705670 */
[----:B-12---:R-:W-:Y:S05]  /*0090*/  @P0 BRA `(.L_x_1) ;  /* 0x0000000000200947 */ /* 0x006fea0003800000 */
[----:B------:R-:W-:Y:S02]  /*00a0*/  ULDC.64 UR4, c[0x0][0x198] ;  /* 0x0000660000047ab9 */ /* 0x000fe40000000a00 */
[----:B------:R-:W-:Y:S02]  /*00b0*/  UIADD3 UR6, UP0, UR4, 0xf0, URZ ;  /* 0x000000f004067890 */ /* 0x000fe4000ff1e03f */
[----:B------:R-:W-:Y:S02]  /*00c0*/  UIADD3 UR4, UP1, UR4, 0x1f0, URZ ;  /* 0x000001f004047890 */ /* 0x000fe4000ff3e03f */
[----:B------:R-:W-:Y:S02]  /*00d0*/  UIADD3.X UR7, URZ, UR5, URZ, UP0, !UPT ;  /* 0x000000053f077290 */ /* 0x000fe400087fe43f */
[----:B------:R-:W-:-:S07]  /*00e0*/  UIADD3.X UR5, URZ, UR5, URZ, UP1, !UPT ;  /* 0x000000053f057290 */ /* 0x000fce0008ffe43f */
[----:B------:R0:W-:Y:S02]  /*00f0*/  UTMACCTL.PF [UR6] ;  /* 0x00000000060079b9 */ /* 0x0001e40008040000 */
[----:B------:R0:W-:Y:S02]  /*0100*/  UTMACCTL.PF [UR4] ;  /* 0x00000000040079b9 */ /* 0x0001e40008040000 */
[----:B0-----:R-:W-:Y:S01]  /*0110*/  NOP ;  /* 0x0000000000007918 */ /* 0x001fe20000000000 */
.L_x_1:
[----:B------:R-:W-:Y:S05]  /*0120*/  BSYNC B0 ;  /* 0x0000000000007941 */ /* 0x000fea0003800000 */
.L_x_0:
[----:B------:R-:W0:Y:S02]  /*0130*/  SHFL.IDX PT, R3, R2, RZ, 0x1f ;  /* 0x00001fff02037589 */ /* 0x000e2400000e0000 */
[----:B0-----:R-:W-:-:S13]  /*0140*/  ISETP.NE.AND P0, PT, R3, RZ, PT ;  /* 0x000000ff0300720c */ /* 0x001fda0003f05270 */
[----:B------:R-:W-:Y:S05]  /*0150*/  @P0 BRA `(.L_x_2) ;  /* 0x0000000000580947 */ /* 0x000fea0003800000 */
[----:B------:R-:W0:Y:S01]  /*0160*/  S2UR UR8, SR_CgaCtaId ;  /* 0x00000000000879c3 */ /* 0x000e220000008800 */
[----:B------:R-:W-:Y:S01]  /*0170*/  UMOV UR4, 0x400 ;  /* 0x0000040000047882 */ /* 0x000fe20000000000 */
[----:B------:R-:W-:Y:S01]  /*0180*/  UMOV UR5, 0x1 ;  /* 0x0000000100057882 */ /* 0x000fe20000000000 */
[----:B------:R-:W-:Y:S01]  /*0190*/  UMOV UR6, 0x100 ;  /* 0x0000010000067882 */ /* 0x000fe20000000000 */
[----:B------:R-:W-:Y:S01]  /*01a0*/  ELECT P0, URZ, PT ;  /* 0x00000000003f782f */ /* 0x000fe20003800000 */
[----:B------:R-:W-:-:S04]  /*01b0*/  UIADD3 UR6, -UR6, 0x100000, URZ ;  /* 0x0010000006067890 */ /* 0x000fc8000fffe13f */
[----:B------:R-:W-:Y:S02]  /*01c0*/  USHF.L.U32 UR7, UR6, 0xb, URZ ;  /* 0x0000000b06077899 */ /* 0x000fe4000800063f */
[----:B------:R-:W-:Y:S02]  /*01d0*/  USHF.L.U32 UR6, UR6, 0x1, URZ ;  /* 0x0000000106067899 */ /* 0x000fe4000800063f */
[----:B0-----:R-:W-:Y:S02]  /*01e0*/  ULEA UR8, UR8, UR4, 0x18 ;  /* 0x0000000408087291 */ /* 0x001fe4000f8ec03f */
[----:B------:R-:W-:-:S04]  /*01f0*/  UIADD3 UR4, -UR5, 0x100000, URZ ;  /* 0x0010000005047890 */ /* 0x000fc8000fffe13f */
[----:B------:R-:W-:Y:S02]  /*0200*/  USHF.L.U32 UR5, UR4, 0xb, URZ ;  /* 0x0000000b04057899 */ /* 0x000fe4000800063f */
[----:B------:R-:W-:Y:S01]  /*0210*/  USHF.L.U32 UR4, UR4, 0x1, URZ ;  /* 0x0000000104047899 */ /* 0x000fe2000800063f */
[----:B------:R-:W0:Y:S11]  /*0220*/  FENCE.VIEW.ASYNC.S ;  /* 0x00000000000073c6 */ /* 0x000e360000000000 */
[----:B0-----:R0:W1:Y:S01]  /*0230*/  SYNCS.EXCH.64 URZ, [UR8], UR4 ;  /* 0x00000004083f75b2 */ /* 0x0010620008000100 */
[----:B------:R0:W2:Y:S01]  /*0240*/  SYNCS.EXCH.64 URZ, [UR8+0x20], UR6 ;  /* 0x00002006083f75b2 */ /* 0x0000a20008000100 */
[----:B------:R0:W3:Y:S01]  /*0250*/  SYNCS.EXCH.64 URZ, [UR8+0x8], UR4 ;  /* 0x00000804083f75b2 */ /* 0x0000e20008000100 */
[----:B------:R0:W4:Y:S01]  /*0260*/  SYNCS.EXCH.64 URZ, [UR8+0x28], UR6 ;  /* 0x00002806083f75b2 */ /* 0x0001220008000100 */
[----:B------:R0:W0:Y:S01]  /*0270*/  SYNCS.EXCH.64 URZ, [UR8+0x10], UR4 ;  /* 0x00001004083f75b2 */ /* 0x0000220008000100 */
[----:B------:R0:W0:Y:S01]  /*0280*/  SYNCS.EXCH.64 URZ, [UR8+0x30], UR6 ;  /* 0x00003006083f75b2 */ /* 0x0000220008000100 */
[----:B------:R0:W0:Y:S01]  /*0290*/  SYNCS.EXCH.64 URZ, [UR8+0x18], UR4 ;  /* 0x00001804083f75b2 */ /* 0x0000220008000100 */
[----:B------:R0:W0:Y:S01]  /*02a0*/  SYNCS.EXCH.64 URZ, [UR8+0x38], UR6 ;  /* 0x00003806083f75b2 */ /* 0x0000220008000100 */
[----:B------:R-:W-:Y:S01]  /*02b0*/  NOP ;  /* 0x0000000000007918 */ /* 0x000fe20000000000 */
.L_x_2:
[----:B------:R-:W5:Y:S01]  /*02c0*/  SHFL.IDX PT, R2, R2, RZ, 0x1f ;  /* 0x00001fff02027589 */ /* 0x000f6200000e0000 */
[----:B------:R-:W1:Y:S01]  /*02d0*/  LDC R3, c[0x0][0x65c] ;  /* 0x00019700ff037b82 */ /* 0x000e620000000800 */
[----:B------:R-:W-:Y:S02]  /*02e0*/  ELECT P0, URZ, PT ;  /* 0x00000000003f782f */ /* 0x000fe40003800000 */
[----:B------:R-:W-:Y:S01]  /*02f0*/  SHF.R.S32.HI R4, RZ, 0x1f, R5 ;  /* 0x0000001fff047819 */ /* 0x000fe20000011405 */
[----:B------:R-:W2:Y:S01]  /*0300*/  S2R R10, SR_CTAID.Y ;  /* 0x00000000000a7919 */ /* 0x000ea20000002600 */
[----:B0-----:R-:W-:Y:S01]  /*0310*/  UMOV UR4, 0x20 ;  /* 0x0000002000047882 */ /* 0x001fe20000000000 */
[C---:B------:R-:W-:Y:S01]  /*0320*/  ISETP.NE.AND P3, PT, R6.reuse, RZ, PT ;  /* 0x000000ff0600720c */ /* 0x040fe20003f65270 */
[----:B------:R-:W-:Y:S01]  /*0330*/  VIADD R11, R6, 0xffffffff ;  /* 0xffffffff060b7836 */ /* 0x000fe20000000000 */
[----:B------:R-:W0:Y:S01]  /*0340*/  S2R R8, SR_CTAID.X ;  /* 0x0000000000087919 */ /* 0x000e220000002500 */
[----:B------:R-:W-:Y:S01]  /*0350*/  LEA.HI R4, R4, R5, RZ, 0x2 ;  /* 0x0000000504047211 */ /* 0x000fe200078f10ff */
[----:B------:R-:W-:Y:S01]  /*0360*/  NOP ;  /* 0x0000000000007918 */ /* 0x000fe20000000000 */
[----:B------:R-:W-:Y:S01]  /*0370*/  NOP ;  /* 0x0000000000007918 */ /* 0x000fe20000000000 */
[----:B------:R-:W-:-:S02]  /*0380*/  ISETP.GE.U32.AND P1, PT, R11, 0x2, PT ;  /* 0x000000020b00780c */ /* 0x000fc40003f26070 */
[----:B------:R-:W-:-:S05]  /*0390*/  LOP3.LUT R4, R4, 0xfffffffc, RZ, 0xc0, !PT ;  /* 0xfffffffc04047812 */ /* 0x000fca00078ec0ff */
[----:B------:R-:W-:Y:S01]  /*03a0*/  IMAD.IADD R5, R5, 0x1, -R4 ;  /* 0x0000000105057824 */ /* 0x000fe200078e0a04 */
[----:B-----5:R-:W-:Y:S02]  /*03b0*/  ISETP.NE.OR P0, PT, R2, RZ, !P0 ;  /* 0x000000ff0200720c */ /* 0x020fe40004705670 */
[----:B-1----:R-:W-:-:S11]  /*03c0*/  ISETP.NE.AND P2, PT, R3, 0x1, PT ;  /* 0x000000010300780c */ /* 0x002fd60003f45270 */
[----:B------:R-:W-:Y:S01]  /*03d0*/  VOTEU.ALL UP0, P0 ;  /* 0x00000000003f7886 */ /* 0x000fe20000000000 */
[----:B------:R-:W-:Y:S01]  /*03e0*/  VOTEU.ALL UP1, P0 ;  /* 0x00000000003f7886 */ /* 0x000fe20000020000 */
[----:B------:R-:W0:Y:S01]  /*03f0*/  @P2 LDC R9, c[0x0][0x10] ;  /* 0x00000400ff092b82 */ /* 0x000e220000000800 */
[----:B--2---:R-:W-:Y:S02]  /*0400*/  @P2 IMAD.MOV.U32 R2, RZ, RZ, R10 ;  /* 0x000000ffff022224 */ /* 0x004fe400078e000a */
[----:B------:R-:W-:Y:S01]  /*0410*/  @!UP0 UMOV UR6, 0x400 ;  /* 0x0000040000068882 */ /* 0x000fe20000000000 */
[----:B------:R-:W-:-:S04]  /*0420*/  @!UP0 UIADD3 UR4, -UR4, 0x100000, URZ ;  /* 0x0010000004048890 */ /* 0x000fc8000fffe13f */
[----:B------:R-:W-:Y:S02]  /*0430*/  @!UP0 USHF.L.U32 UR5, UR4, 0xb, URZ ;  /* 0x0000000b04058899 */ /* 0x000fe4000800063f */
[----:B------:R-:W-:Y:S01]  /*0440*/  @!UP0 USHF.L.U32 UR4, UR4, 0x1, URZ ;  /* 0x0000000104048899 */ /* 0x000fe2000800063f */
[----:B------:R-:W-:Y:S02]  /*0450*/  @P2 IMAD.MOV.U32 R3, RZ, RZ, RZ ;  /* 0x000000ffff032224 */ /* 0x000fe400078e00ff */
[----:B------:R-:W-:Y:S01]  /*0460*/  @P2 IMAD.MOV.U32 R13, RZ, RZ, RZ ;  /* 0x000000ffff0d2224 */ /* 0x000fe200078e00ff */
[----:B------:R-:W1:Y:S08]  /*0470*/  @!UP0 S2UR UR7, SR_CgaCtaId ;  /* 0x00000000000789c3 */ /* 0x000e700000008800 */
[----:B------:R-:W2:Y:S01]  /*0480*/  @!P2 LDC R7, c[0x0][0xc] ;  /* 0x00000300ff07ab82 */ /* 0x000ea20000000800 */
[----:B0-----:R-:W-:-:S04]  /*0490*/  @P2 IMAD.WIDE.U32 R2, R8, R9, R2 ;  /* 0x0000000908022225 */ /* 0x001fc800078e0002 */
[----:B------:R-:W-:Y:S02]  /*04a0*/  IMAD.MOV.U32 R9, RZ, RZ, RZ ;  /* 0x000000ffff097224 */ /* 0x000fe400078e00ff */
[----:B------:R-:W-:Y:S01]  /*04b0*/  @P2 IMAD.IADD R3, R3, 0x1, R13 ;  /* 0x0000000103032824 */ /* 0x000fe200078e020d */
[----:B-1----:R-:W-:Y:S01]  /*04c0*/  @!UP0 ULEA UR6, UR7, UR6, 0x18 ;  /* 0x0000000607068291 */ /* 0x002fe2000f8ec03f */
[----:B------:R-:W-:Y:S01]  /*04d0*/  VOTEU.ALL UP0, P0 ;  /* 0x00000000003f7886 */ /* 0x000fe20000000000 */
[----:B------:R-:W-:-:S04]  /*04e0*/  ISETP.NE.AND P0, PT, R5, 0x3, PT ;  /* 0x000000030500780c */ /* 0x000fc80003f05270 */
[----:B------:R-:W-:-:S04]  /*04f0*/  ISETP.EQ.OR P0, PT, R5, RZ, !P0 ;  /* 0x000000ff0500720c */ /* 0x000fc80004702670 */
[----:B------:R-:W-:Y:S01]  /*0500*/  ISETP.EQ.AND P0, PT, R6, RZ, P0 ;  /* 0x000000ff0600720c */ /* 0x000fe20000702270 */
[----:B------:R-:W0:Y:S02]  /*0510*/  FENCE.VIEW.ASYNC.S ;  /* 0x00000000000073c6 */ /* 0x000e240000000000 */
[----:B0-----:R0:W3:Y:S01]  /*0520*/  @!UP0 SYNCS.EXCH.64 URZ, [UR6+0x50], UR4 ;  /* 0x00005004063f85b2 */ /* 0x0010e20008000100 */
[----:B--2---:R-:W-:Y:S01]  /*0530*/  @!P2 IMAD.WIDE.U32 R6, R7, R10, R8 ;  /* 0x0000000a0706a225 */ /* 0x004fe200078e0008 */
[----:B------:R-:W-:-:S03]  /*0540*/  SEL R4, RZ, 0x1, !P0 ;  /* 0x00000001ff047807 */ /* 0x000fc60004000000 */
[----:B------:R-:W-:Y:S02]  /*0550*/  @!P2 IMAD.MOV.U32 R2, RZ, RZ, R6 ;  /* 0x000000ffff02a224 */ /* 0x000fe400078e0006 */
[----:B------:R-:W-:Y:S01]  /*0560*/  @!P2 IMAD.MOV.U32 R3, RZ, RZ, R7 ;  /* 0x000000ffff03a224 */ /* 0x000fe200078e0007 */
[----:B------:R-:W-:Y:S01]  /*0570*/  SEL R4, R4, 0x2, P1 ;  /* 0x0000000204047807 */ /* 0x000fe20000800000 */
[----:B------:R0:W3:Y:S01]  /*0580*/  @!UP1 SYNCS.EXCH.64 URZ, [UR6+0x58], UR4 ;  /* 0x00005804063f95b2 */ /* 0x0000e20008000100 */
[----:B------:R-:W-:Y:S01]  /*0590*/  NOP ;  /* 0x0000000000007918 */ /* 0x000fe20000000000 */
[----:B---34-:R-:W-:Y:S06]  /*05a0*/  BAR.SYNC.DEFER_BLOCKING 0x0 ;  /* 0x0000000000007b1d */ /* 0x018fec0000010000 */
[----:B------:R-:W-:Y:S05]  /*05b0*/  @!P3 BRA `(.L_x_3) ;  /* 0x000000740030b947 */ /* 0x000fea0003800000 */
[----:B------:R-:W-:-:S13]  /*05c0*/  ISETP.GT.U32.AND P0, PT, R11, 0x1, PT ;  /* 0x000000010b00780c */ /* 0x000fda0003f04070 */
[----:B0-----:R-:W-:Y:S05]  /*05d0*/  @P0 EXIT ;  /* 0x000000000000094d */ /* 0x001fea0003800000 */
[----:B------:R-:W-:Y:S01]  /*05e0*/  ULDC.64 UR4, c[0x0][0x650] ;  /* 0x0001940000047ab9 */ /* 0x000fe20000000a00 */
[----:B------:R-:W-:Y:S01]  /*05f0*/  PRMT R12, RZ, 0x7610, R12 ;  /* 0x00007610ff0c7816 */ /* 0x000fe2000000000c */
[----:B------:R-:W-:Y:S01]  /*0600*/  IMAD.MOV.U32 R7, RZ, RZ, -0x1 ;  /* 0xffffffffff077424 */ /* 0x000fe200078e00ff */
[----:B------:R-:W-:Y:S01]  /*0610*/  ISETP.GE.U32.AND P0, PT, R2, UR4, PT ;  /* 0x0000000402007c0c */ /* 0x000fe2000bf06070 */
[----:B------:R-:W-:Y:S02]  /*0620*/  IMAD.MOV.U32 R6, RZ, RZ, -0x1 ;  /* 0xffffffffff067424 */ /* 0x000fe400078e00ff */
[----:B------:R-:W-:Y:S01]  /*0630*/  IMAD.MOV.U32 R5, RZ, RZ, -0x1 ;  /* 0xffffffffff057424 */ /* 0x000fe200078e00ff */
[----:B------:R-:W-:-:S13]  /*0640*/  ISETP.GE.U32.AND.EX P0, PT, R3, UR5, PT, P0 ;  /* 0x0000000503007c0c */ /* 0x000fda000bf06100 */
[----:B------:R-:W-:Y:S05]  /*0650*/  @P0 BRA `(.L_x_4) ;  /* 0x00000004005c0947 */ /* 0x000fea0003800000 */
[----:B------:R-:W0:Y:S01]  /*0660*/  LDC.64 R16, c[0x0][0x628] ;  /* 0x00018a00ff107b82 */ /* 0x000e220000000a00 */
[----:B------:R-:W-:Y:S02]  /*0670*/  IMAD.MOV.U32 R6, RZ, RZ, R2 ;  /* 0x000000ffff067224 */ /* 0x000fe400078e0002 */
[----:B------:R-:W-:-:S05]  /*0680*/  IMAD.MOV.U32 R7, RZ, RZ, R3 ;  /* 0x000000ffff077224 */ /* 0x000fca00078e0003 */
[----:B------:R-:W1:Y:S08]  /*0690*/  LDC R18, c[0x0][0x630] ;  /* 0x00018c00ff127b82 */ /* 0x000e700000000800 */
[----:B------:R-:W2:Y:S01]  /*06a0*/  LDC.64 R20, c[0x0][0x620] ;  /* 0x00018800ff147b82 */ /* 0x000ea20000000a00 */
[----:B0-----:R-:W-:-:S04]  /*06b0*/  ISETP.NE.U32.AND P0, PT, R16, RZ, PT ;  /* 0x000000ff1000720c */ /* 0x001fc80003f05070 */
[----:B------:R-:W-:-:S13]  /*06c0*/  ISETP.NE.AND.EX P0, PT, R17, RZ, PT, P0 ;  /* 0x000000ff1100720c */ /* 0x000fda0003f05300 */
[----:B-12---:R-:W-:Y:S05]  /*06d0*/  @!P0 BRA `(.L_x_5) ;  /* 0x0000000000288947 */ /* 0x006fea0003800000 */
[----:B------:R-:W0:Y:S02]  /*06e0*/  LDC R5, c[0x0][0x634] ;  /* 0x00018d00ff057b82 */ /* 0x000e240000000800 */
[----:B0-----:R-:W-:-:S05]  /*06f0*/  IADD3 R5, P0, R2, R5, RZ ;  /* 0x0000000502057210 */ /* 0x001fca0007f1e0ff */
[----:B------:R-:W-:-:S04]  /*0700*/  IMAD.X R11, RZ, RZ, R3, P0 ;  /* 0x000000ffff0b7224 */ /* 0x000fc800000e0603 */
[----:B------:R-:W-:-:S04]  /*0710*/  IMAD.WIDE.U32 R6, R11, R16, RZ ;  /* 0x000000100b067225 */ /* 0x000fc800078e00ff */
[----:B------:R-:W-:-:S04]  /*0720*/  IMAD.WIDE.U32 R12, P0, R5, R17, R6 ;  /* 0x00000011050c7225 */ /* 0x000fc80007800006 */
[----:B------:R-:W-:-:S04]  /*0730*/  IMAD.WIDE.U32 R6, R5, R16, RZ ;  /* 0x0000001005067225 */ /* 0x000fc800078e00ff */
[----:B------:R-:W-:Y:S01]  /*0740*/  IMAD.X R15, RZ, RZ, RZ, P0 ;  /* 0x000000ffff0f7224 */ /* 0x000fe200000e06ff */
[----:B------:R-:W-:Y:S01]  /*0750*/  IADD3 RZ, P0, R7, R12, RZ ;  /* 0x0000000c07ff7210 */ /* 0x000fe20007f1e0ff */
[----:B------:R-:W-:-:S04]  /*0760*/  IMAD.MOV.U32 R14, RZ, RZ, R13 ;  /* 0x000000ffff0e7224 */ /* 0x000fc800078e000d */
[----:B------:R-:W-:-:S08]  /*0770*/  IMAD.WIDE.U32.X R6, R11, R17, R14, P0 ;  /* 0x000000110b067225 */ /* 0x000fd000000e040e */
.L_x_5:
[--C-:B------:R-:W-:Y:S01]  /*0780*/  SHF.R.U64 R26, R6, R18, R7.reuse ;  /* 0x00000012061a7219 */ /* 0x100fe20000001207 */
[----:B------:R-:W0:Y:S01]  /*0790*/  LDC.64 R22, c[0x0][0x640] ;  /* 0x00019000ff167b82 */ /* 0x000e220000000a00 */
[----:B------:R-:W-:Y:S01]  /*07a0*/  I2FP.F32.U32 R5, R8 ;  /* 0x0000000800057245 */ /* 0x000fe20000201000 */
[----:B------:R-:W-:Y:S01]  /*07b0*/  ULDC UR4, c[0x0][0x150] ;  /* 0x0000540000047ab9 */ /* 0x000fe20000000800 */
[----:B------:R-:W-:Y:S02]  /*07c0*/  SHF.R.U32.HI R6, RZ, R18, R7 ;  /* 0x00000012ff067219 */ /* 0x000fe40000011607 */
[----:B------:R-:W-:Y:S01]  /*07d0*/  IADD3 R11, P0, RZ, -R26, RZ ;  /* 0x8000001aff0b7210 */ /* 0x000fe20007f1e0ff */
[----:B------:R-:W-:Y:S01]  /*07e0*/  FMUL R5, R5, UR4 ;  /* 0x0000000405057c20 */ /* 0x000fe20008400000 */
[----:B------:R-:W-:Y:S01]  /*07f0*/  ULDC UR4, c[0x0][0x154] ;  /* 0x0000550000047ab9 */ /* 0x000fe20000000800 */
[----:B------:R-:W1:Y:S02]  /*0800*/  LDC R14, c[0x0][0x618] ;  /* 0x00018600ff0e7b82 */ /* 0x000e640000000800 */
[----:B------:R-:W-:-:S02]  /*0810*/  IMAD.X R13, RZ, RZ, ~R6, P0 ;  /* 0x000000ffff0d7224 */ /* 0x000fc400000e0e06 */
[----:B------:R-:W2:Y:S01]  /*0820*/  F2I.U32.TRUNC.NTZ R5, R5 ;  /* 0x0000000500057305 */ /* 0x000ea2000020f000 */
[----:B------:R-:W-:-:S03]  /*0830*/  IMAD.WIDE.U32 R6, R11, R20, R2 ;  /* 0x000000140b067225 */ /* 0x000fc600078e0002 */
[----:B------:R-:W3:Y:S01]  /*0840*/  LDC R9, c[0x0][0x144] ;  /* 0x00005100ff097b82 */ /* 0x000ee20000000800 */
[----:B------:R-:W-:-:S04]  /*0850*/  IMAD R12, R13, R20, RZ ;  /* 0x000000140d0c7224 */ /* 0x000fc800078e02ff */
[----:B------:R-:W-:Y:S02]  /*0860*/  IMAD R11, R11, R21, R12 ;  /* 0x000000150b0b7224 */ /* 0x000fe400078e020c */
[----:B------:R-:W-:Y:S01]  /*0870*/  IMAD.MOV.U32 R12, RZ, RZ, 0x1 ;  /* 0x00000001ff0c7424 */ /* 0x000fe200078e00ff */
[----:B------:R-:W4:Y:S01]  /*0880*/  LDC R18, c[0x0][0x608] ;  /* 0x00018200ff127b82 */ /* 0x000f220000000800 */
[----:B------:R-:W-:Y:S01]  /*0890*/  IMAD.IADD R11, R7, 0x1, R11 ;  /* 0x00000001070b7824 */ /* 0x000fe200078e020b */
[----:B0-----:R-:W-:Y:S01]  /*08a0*/  ISETP.NE.U32.AND P0, PT, R22, RZ, PT ;  /* 0x000000ff1600720c */ /* 0x001fe20003f05070 */
[----:B--2---:R-:W-:-:S03]  /*08b0*/  IMAD.MOV R7, RZ, RZ, -R5 ;  /* 0x000000ffff077224 */ /* 0x004fc600078e0a05 */
[----:B------:R-:W-:Y:S02]  /*08c0*/  ISETP.NE.AND.EX P0, PT, R23, RZ, PT, P0 ;  /* 0x000000ff1700720c */ /* 0x000fe40003f05300 */
[----:B------:R-:W0:Y:S01]  /*08d0*/  LDC R13, c[0x0][0x658] ;  /* 0x00019600ff0d7b82 */ /* 0x000e220000000800 */
[--C-:B-1----:R-:W-:Y:S02]  /*08e0*/  SHF.R.U64 R16, R6, R14, R11.reuse ;  /* 0x0000000e06107219 */ /* 0x102fe4000000120b */
[----:B------:R-:W-:Y:S02]  /*08f0*/  I2FP.F32.U32 R6, R10 ;  /* 0x0000000a00067245 */ /* 0x000fe40000201000 */
[----:B------:R-:W-:-:S03]  /*0900*/  SHF.R.U32.HI R11, RZ, R14, R11 ;  /* 0x0000000eff0b7219 */ /* 0x000fc6000001160b */
[----:B------:R-:W1:Y:S01]  /*0910*/  LDC R17, c[0x0][0x148] ;  /* 0x00005200ff117b82 */ /* 0x000e620000000800 */
[----:B---3--:R-:W-:Y:S02]  /*0920*/  IMAD R5, R9, R7, R8 ;  /* 0x0000000709057224 */ /* 0x008fe400078e0208 */
[----:B------:R-:W-:Y:S01]  /*0930*/  FMUL R7, R6, UR4 ;  /* 0x0000000406077c20 */ /* 0x000fe20008400000 */
[----:B------:R-:W-:-:S03]  /*0940*/  IMAD.MOV.U32 R6, RZ, RZ, -0x1 ;  /* 0xffffffffff067424 */ /* 0x000fc600078e00ff */
[----:B------:R2:W3:Y:S01]  /*0950*/  F2I.U32.TRUNC.NTZ R15, R7 ;  /* 0x00000007000f7305 */ /* 0x0004e2000020f000 */
[----:B------:R-:W1:Y:S01]  /*0960*/  LDC R21, c[0x0][0x600] ;  /* 0x00018000ff157b82 */ /* 0x000e620000000800 */
[-CC-:B----4-:R-:W-:Y:S02]  /*0970*/  SHF.R.U64 R27, R16, R18.reuse, R11.reuse ;  /* 0x00000012101b7219 */ /* 0x190fe4000000120b */
[----:B------:R-:W-:-:S05]  /*0980*/  SHF.R.U32.HI R8, RZ, R18, R11 ;  /* 0x00000012ff087219 */ /* 0x000fca000001160b */
[----:B------:R-:W4:Y:S01]  /*0990*/  LDC R20, c[0x0][0x648] ;  /* 0x00019200ff147b82 */ /* 0x000f220000000800 */
[-CC-:B0-----:R-:W-:Y:S02]  /*09a0*/  SHF.R.U64 R18, R27, R13.reuse, R8.reuse ;  /* 0x0000000d1b127219 */ /* 0x181fe40000001208 */
[-C--:B------:R-:W-:Y:S02]  /*09b0*/  SHF.L.U32 R6, R6, R13.reuse, RZ ;  /* 0x0000000d06067219 */ /* 0x080fe400000006ff */
[-C--:B------:R-:W-:Y:S02]  /*09c0*/  SHF.R.U32.HI R8, RZ, R13.reuse, R8 ;  /* 0x0000000dff087219 */ /* 0x080fe40000011608 */
[----:B------:R-:W-:Y:S01]  /*09d0*/  LOP3.LUT R14, RZ, R6, RZ, 0x33, !PT ;  /* 0x00000006ff0e7212 */ /* 0x000fe200078e33ff */
[----:B------:R-:W0:Y:S01]  /*09e0*/  LDC R25, c[0x0][0x638] ;  /* 0x00018e00ff197b82 */ /* 0x000e220000000800 */
[----:B------:R-:W-:Y:S01]  /*09f0*/  SHF.L.U32 R11, R12, R13, RZ ;  /* 0x0000000d0c0b7219 */ /* 0x000fe200000006ff */
[----:B------:R-:W-:-:S02]  /*0a00*/  IMAD.MOV.U32 R6, RZ, RZ, R18 ;  /* 0x000000ffff067224 */ /* 0x000fc400078e0012 */
[----:B--2---:R-:W-:-:S04]  /*0a10*/  IMAD.MOV.U32 R7, RZ, RZ, R8 ;  /* 0x000000ffff077224 */ /* 0x004fc800078e0008 */
[----:B------:R-:W2:Y:S01]  /*0a20*/  LDC R24, c[0x0][0x610] ;  /* 0x00018400ff187b82 */ /* 0x000ea20000000800 */
[----:B---3--:R-:W-:Y:S05]  /*0a30*/  @!P0 BRA `(.L_x_6) ;  /* 0x0000000000288947 */ /* 0x008fea0003800000 */
[----:B------:R-:W3:Y:S02]  /*0a40*/  LDC R13, c[0x0][0x64c] ;  /* 0x00019300ff0d7b82 */ /* 0x000ee40000000800 */
[----:B---3--:R-:W-:-:S05]  /*0a50*/  IADD3 R13, P0, R18, R13, RZ ;  /* 0x0000000d120d7210 */ /* 0x008fca0007f1e0ff */
        /* <DEDUP_REMOVED lines=8> */
.L_x_6:
[----:B----4-:R-:W-:Y:S01]  /*0ae0*/  SHF.R.U64 R6, R6, R20, R7 ;  /* 0x0000001406067219 */ /* 0x010fe20000001207 */
[----:B-1----:R-:W-:Y:S01]  /*0af0*/  VIADD R7, R21, 0xffffffff ;  /* 0xffffffff15077836 */ /* 0x002fe20000000000 */
[----:B------:R-:W-:Y:S01]  /*0b00*/  LOP3.LUT R14, R27, R14, RZ, 0xc0, !PT ;  /* 0x0000000e1b0e7212 */ /* 0x000fe200078ec0ff */
[----:B------:R-:W-:Y:S02]  /*0b10*/  IMAD.MOV R15, RZ, RZ, -R15 ;  /* 0x000000ffff0f7224 */ /* 0x000fe400078e0a0f */
[----:B------:R-:W-:Y:S01]  /*0b20*/  IMAD.MOV R8, RZ, RZ, -R6 ;  /* 0x000000ffff087224 */ /* 0x000fe200078e0a06 */
[----:B------:R-:W-:Y:S01]  /*0b30*/  LOP3.LUT R7, R16, R7, RZ, 0xc0, !PT ;  /* 0x0000000710077212 */ /* 0x000fe200078ec0ff */
[----:B------:R-:W-:Y:S02]  /*0b40*/  IMAD R14, R11, R6, R14 ;  /* 0x000000060b0e7224 */ /* 0x000fe400078e020e */
[----:B------:R-:W-:Y:S02]  /*0b50*/  @P2 IMAD R5, R17, R15, R10 ;  /* 0x0000000f11052224 */ /* 0x000fe400078e020a */
[----:B0-----:R-:W-:-:S02]  /*0b60*/  IMAD R6, R8, R25, R18 ;  /* 0x0000001908067224 */ /* 0x001fc400078e0212 */
[----:B--2---:R-:W-:Y:S02]  /*0b70*/  IMAD R5, R14, R24, R5 ;  /* 0x000000180e057224 */ /* 0x004fe400078e0205 */
[----:B------:R-:W-:Y:S02]  /*0b80*/  IMAD R8, R6, R21, R7 ;  /* 0x0000001506087224 */ /* 0x000fe400078e0207 */
[----:B------:R-:W-:-:S03]  /*0b90*/  IMAD.MOV.U32 R12, RZ, RZ, 0x1 ;  /* 0x00000001ff0c7424 */ /* 0x000fc600078e00ff */
[----:B------:R-:W-:Y:S02]  /*0ba0*/  SEL R6, R8, R5, !P2 ;  /* 0x0000000508067207 */ /* 0x000fe40005000000 */
[----:B------:R-:W-:Y:S01]  /*0bb0*/  SEL R7, R5, R8, !P2 ;  /* 0x0000000805077207 */ /* 0x000fe20005000000 */
[----:B------:R-:W-:-:S07]  /*0bc0*/  IMAD.MOV.U32 R5, RZ, RZ, R26 ;  /* 0x000000ffff057224 */ /* 0x000fce00078e001a */
.L_x_4:
[----:B------:R-:W-:-:S08]  /*0bd0*/  NOP ;  /* 0x0000000000007918 */ /* 0x000fd00000000000 */
[----:B------:R-:W0:Y:S02]  /*0be0*/  USETMAXREG.TRY_ALLOC.CTAPOOL UP0, 0xe8 ;  /* 0x000000e8000079c8 */ /* 0x000e240008000600 */
[----:B0-----:R-:W-:-:S13]  /*0bf0*/  PLOP3.LUT P0, PT, PT, PT, UP0, 0x80, 0x0 ;  /* 0x000000000000781c */ /* 0x001fda0003f0f008 */
[----:B------:R-:W-:Y:S05]  /*0c00*/  @!P0 BRA `(.L_x_4) ;  /* 0xfffffffc00f08947 */ /* 0x000fea000383ffff */
[----:B------:R-:W-:Y:S01]  /*0c10*/  ULDC.64 UR4, c[0x0][0x598] ;  /* 0x0001660000047ab9 */ /* 0x000fe20000000a00 */
[----:B------:R-:W-:Y:S01]  /*0c20*/  ULDC.64 UR18, c[0x0][0x208] ;  /* 0x0000820000127ab9 */ /* 0x000fe20000000a00 */
[----:B------:R-:W-:-:S04]  /*0c30*/  ISETP.NE.U32.AND P0, PT, RZ, UR4, PT ;  /* 0x00000004ff007c0c */ /* 0x000fc8000bf05070 */
[----:B------:R-:W-:-:S13]  /*0c40*/  ISETP.NE.AND.EX P0, PT, RZ, UR5, PT, P0 ;  /* 0x00000005ff007c0c */ /* 0x000fda000bf05300 */
[----:B------:R-:W-:Y:S05]  /*0c50*/  @!P0 BRA `(.L_x_7) ;  /* 0x00000000001c8947 */ /* 0x000fea0003800000 */
[----:B------:R-:W0:Y:S02]  /*0c60*/  LDC.64 R8, c[0x0][0x598] ;  /* 0x00016600ff087b82 */ /* 0x000e240000000a00 */
[----:B0-----:R-:W2:Y:S02]  /*0c70*/  LDG.E.64 R8, desc[UR18][R8.64] ;  /* 0x0000001208087981 */ /* 0x001ea4000c1e1b00 */
[----:B--2---:R-:W-:-:S04]  /*0c80*/  ISETP.NE.U32.AND P0, PT, R8, RZ, PT ;  /* 0x000000ff0800720c */ /* 0x004fc80003f05070 */
[----:B------:R-:W-:-:S13]  /*0c90*/  ISETP.NE.AND.EX P0, PT, R9, RZ, PT, P0 ;  /* 0x000000ff0900720c */ /* 0x000fda0003f05300 */
[----:B------:R-:W-:Y:S05]  /*0ca0*/  @!P0 BRA `(.L_x_7) ;  /* 0x0000000000088947 */ /* 0x000fea0003800000 */
[----:B------:R0:W5:Y:S01]  /*0cb0*/  LD.E R8, desc[UR18][R8.64] ;  /* 0x0000001208087980 */ /* 0x000162000c101900 */
[----:B------:R-:W-:Y:S05]  /*0cc0*/  BRA `(.L_x_8) ;  /* 0x0000000000207947 */ /* 0x000fea0003800000 */
.L_x_7:
[----:B------:R-:W-:Y:S02]  /*0cd0*/  ULDC.64 UR4, c[0x0][0x588] ;  /* 0x0001620000047ab9 */ /* 0x000fe40000000a00 */
[----:B------:R-:W-:-:S04]  /*0ce0*/  ISETP.NE.U32.AND P0, PT, RZ, UR4, PT ;  /* 0x00000004ff007c0c */ /* 0x000fc8000bf05070 */
[----:B------:R-:W-:-:S13]  /*0cf0*/  ISETP.NE.AND.EX P0, PT, RZ, UR5, PT, P0 ;  /* 0x00000005ff007c0c */ /* 0x000fda000bf05300 */
[----:B------:R-:W-:Y:S05]  /*0d00*/  @!P0 BRA `(.L_x_9) ;  /* 0x00000000000c8947 */ /* 0x000fea0003800000 */
[----:B------:R-:W0:Y:S02]  /*0d10*/  LDC.64 R8, c[0x0][0x588] ;  /* 0x00016200ff087b82 */ /* 0x000e240000000a00 */
[----:B0-----:R1:W5:Y:S01]  /*0d20*/  LDG.E R8, desc[UR18][R8.64] ;  /* 0x0000001208087981 */ /* 0x001362000c1e1900 */
[----:B------:R-:W-:Y:S05]  /*0d30*/  BRA `(.L_x_8) ;  /* 0x0000000000047947 */ /* 0x000fea0003800000 */
.L_x_9:
[----:B------:R-:W2:Y:S02]  /*0d40*/  LDC R8, c[0x0][0x580] ;  /* 0x00016000ff087b82 */ /* 0x000ea40000000800 */
.L_x_8:
[----:B------:R-:W-:Y:S02]  /*0d50*/  ULDC.64 UR4, c[0x0][0x5a0] ;  /* 0x0001680000047ab9 */ /* 0x000fe40000000a00 */
[----:B------:R-:W-:-:S04]  /*0d60*/  ISETP.NE.U32.AND P0, PT, RZ, UR4, PT ;  /* 0x00000004ff007c0c */ /* 0x000fc8000bf05070 */
[----:B------:R-:W-:-:S13]  /*0d70*/  ISETP.NE.AND.EX P0, PT, RZ, UR5, PT, P0 ;  /* 0x00000005ff007c0c */ /* 0x000fda000bf05300 */
[----:B------:R-:W-:Y:S05]  /*0d80*/  @!P0 BRA `(.L_x_10) ;  /* 0x00000000001c8947 */ /* 0x000fea0003800000 */
[----:B------:R-:W3:Y:S02]  /*0d90*/  LDC.64 R10, c[0x0][0x5a0] ;  /* 0x00016800ff0a7b82 */ /* 0x000ee40000000a00 */
[----:B---3--:R-:W3:Y:S02]  /*0da0*/  LDG.E.64 R10, desc[UR18][R10.64] ;  /* 0x000000120a0a7981 */ /* 0x008ee4000c1e1b00 */
[----:B---3--:R-:W-:-:S04]  /*0db0*/  ISETP.NE.U32.AND P0, PT, R10, RZ, PT ;  /* 0x000000ff0a00720c */ /* 0x008fc80003f05070 */
[----:B------:R-:W-:-:S13]  /*0dc0*/  ISETP.NE.AND.EX P0, PT, R11, RZ, PT, P0 ;  /* 0x000000ff0b00720c */ /* 0x000fda0003f05300 */
[----:B------:R-:W-:Y:S05]  /*0dd0*/  @!P0 BRA `(.L_x_10) ;  /* 0x0000000000088947 */ /* 0x000fea0003800000 */
[----:B01----:R0:W5:Y:S01]  /*0de0*/  LD.E R9, desc[UR18][R10.64] ;  /* 0x000000120a097980 */ /* 0x003162000c101900 */
[----:B------:R-:W-:Y:S05]  /*0df0*/  BRA `(.L_x_11) ;  /* 0x0000000000207947 */ /* 0x000fea0003800000 */
.L_x_10:
[----:B------:R-:W-:Y:S02]  /*0e00*/  ULDC.64 UR4, c[0x0][0x590] ;  /* 0x0001640000047ab9 */ /* 0x000fe40000000a00 */
[----:B------:R-:W-:-:S04]  /*0e10*/  ISETP.NE.U32.AND P0, PT, RZ, UR4, PT ;  /* 0x00000004ff007c0c */ /* 0x000fc8000bf05070 */
[----:B------:R-:W-:-:S13]  /*0e20*/  ISETP.NE.AND.EX P0, PT, RZ, UR5, PT, P0 ;  /* 0x00000005ff007c0c */ /* 0x000fda000bf05300 */
[----:B------:R-:W-:Y:S05]  /*0e30*/  @!P0 BRA `(.L_x_12) ;  /* 0x00000000000c8947 */ /* 0x000fea0003800000 */
[----:B------:R-:W0:Y:S02]  /*0e40*/  LDC.64 R10, c[0x0][0x590] ;  /* 0x00016400ff0a7b82 */ /* 0x000e240000000a00 */
[----:B01----:R1:W5:Y:S01]  /*0e50*/  LDG.E R9, desc[UR18][R10.64] ;  /* 0x000000120a097981 */ /* 0x003362000c1e1900 */
[----:B------:R-:W-:Y:S05]  /*0e60*/  BRA `(.L_x_11) ;  /* 0x0000000000047947 */ /* 0x000fea0003800000 */
.L_x_12:
[----:B01----:R-:W3:Y:S02]  /*0e70*/  LDC R9, c[0x0][0x584] ;  /* 0x00016100ff097b82 */ /* 0x003ee40000000800 */
.L_x_11:
[----:B------:R-:W-:-:S13]  /*0e80*/  LOP3.LUT P0, RZ, R12, 0xff, RZ, 0xc0, !PT ;  /* 0x000000ff0cff7812 */ /* 0x000fda000780c0ff */
[----:B------:R-:W-:Y:S05]  /*0e90*/  @!P0 EXIT ;  /* 0x000000000000894d */ /* 0x000fea0003800000 */
[----:B------:R-:W-:Y:S01]  /*0ea0*/  ULDC UR4, c[0x0][0x28c] ;  /* 0x0000a30000047ab9 */ /* 0x000fe20000000800 */
[----:B------:R-:W-:Y:S01]  /*0eb0*/  LOP3.LUT R138, R4, 0x1, RZ, 0xfc, !PT ;  /* 0x00000001048a7812 */ /* 0x000fe200078efcff */
[----:B------:R-:W-:-:S04]  /*0ec0*/  UIADD3 UR4, UR4, 0x1f, URZ ;  /* 0x0000001f04047890 */ /* 0x000fc8000fffe03f */
[----:B------:R-:W-:-:S04]  /*0ed0*/  USHF.R.S32.HI UR5, URZ, 0x1f, UR4 ;  /* 0x0000001f3f057899 */ /* 0x000fc80008011404 */
[----:B------:R-:W-:-:S03]  /*0ee0*/  ULEA.HI UR5, UR5, UR4, URZ, 0x5 ;  /* 0x0000000405057291 */ /* 0x000fc6000f8f283f */
[----:B------:R-:W-:Y:S01]  /*0ef0*/  UMOV UR4, URZ ;  /* 0x0000003f00047c82 */ /* 0x000fe20008000000 */
[----:B------:R-:W-:-:S03]  /*0f00*/  USHF.R.S32.HI UR9, URZ, 0x5, UR5 ;  /* 0x000000053f097899 */ /* 0x000fc60008011405 */
[----:B------:R-:W-:-:S09]  /*0f10*/  UMOV UR5, URZ ;  /* 0x0000003f00057c82 */ /* 0x000fd20008000000 */
.L_x_165:
[----:B01----:R-:W-:Y:S01]  /*0f20*/  LOP3.LUT R10, R0, 0x80, RZ, 0xc0, !PT ;  /* 0x00000080000a7812 */ /* 0x003fe200078ec0ff */
[----:B------:R-:W0:Y:S01]  /*0f30*/  S2UR UR13, SR_CgaCtaId ;  /* 0x00000000000d79c3 */ /* 0x000e220000008800 */
[----:B------:R-:W-:Y:S01]  /*0f40*/  UMOV UR12, 0x400 ;  /* 0x00000400000c7882 */ /* 0x000fe20000000000 */
[----:B------:R-:W-:Y:S01]  /*0f50*/  UMOV UR6, URZ ;  /* 0x0000003f00067c82 */ /* 0x000fe20008000000 */
[----:B------:R-:W-:Y:S01]  /*0f60*/  SHF.R.U32.HI R10, RZ, 0x7, R10 ;  /* 0x00000007ff0a7819 */ /* 0x000fe2000001160a */
[----:B------:R-:W-:Y:S01]  /*0f70*/  UMOV UR7, URZ ;  /* 0x0000003f00077c82 */ /* 0x000fe20008000000 */
[----:B------:R-:W-:Y:S01]  /*0f80*/  UMOV UR16, UR5 ;  /* 0x0000000500107c82 */ /* 0x000fe20008000000 */
[----:B------:R-:W-:Y:S02]  /*0f90*/  CS2R R14, SRZ ;  /* 0x00000000000e7805 */ /* 0x000fe4000001ff00 */
[----:B------:R-:W-:Y:S01]  /*0fa0*/  CS2R R12, SRZ ;  /* 0x00000000000c7805 */ /* 0x000fe2000001ff00 */
[----:B------:R-:W1:Y:S01]  /*0fb0*/  LDC R11, c[0x0][0x28c] ;  /* 0x0000a300ff0b7b82 */ /* 0x000e620000000800 */
[----:B------:R-:W4:Y:S01]  /*0fc0*/  SHFL.IDX PT, R10, R10, RZ, 0x1f ;  /* 0x00001fff0a0a7589 */ /* 0x000f2200000e0000 */
[----:B------:R-:W-:-:S02]  /*0fd0*/  CS2R R16, SRZ ;  /* 0x0000000000107805 */ /* 0x000fc4000001ff00 */
[----:B------:R-:W-:Y:S02]  /*0fe0*/  CS2R R18, SRZ ;  /* 0x0000000000127805 */ /* 0x000fe4000001ff00 */
[----:B------:R-:W-:Y:S02]  /*0ff0*/  CS2R R20, SRZ ;  /* 0x0000000000147805 */ /* 0x000fe4000001ff00 */
[----:B------:R-:W-:Y:S02]  /*1000*/  CS2R R22, SRZ ;  /* 0x0000000000167805 */ /* 0x000fe4000001ff00 */
[----:B------:R-:W-:Y:S02]  /*1010*/  CS2R R88, SRZ ;  /* 0x0000000000587805 */ /* 0x000fe4000001ff00 */
[----:B------:R-:W-:Y:S02]  /*1020*/  CS2R R90, SRZ ;  /* 0x00000000005a7805 */ /* 0x000fe4000001ff00 */
        /* <DEDUP_REMOVED lines=16> */
[----:B-1----:R-:W-:Y:S02]  /*1130*/  ISETP.GE.AND P0, PT, R11, 0x1, PT ;  /* 0x000000010b00780c */ /* 0x002fe40003f06270 */
[----:B------:R-:W-:Y:S02]  /*1140*/  CS2R R124, SRZ ;  /* 0x00000000007c7805 */ /* 0x000fe4000001ff00 */
[----:B----4-:R-:W-:-:S02]  /*1150*/  R2UR UR8, R10 ;  /* 0x000000000a0872ca */ /* 0x010fc400000e0000 */
[----:B------:R-:W-:Y:S02]  /*1160*/  CS2R R126, SRZ ;  /* 0x00000000007e7805 */ /* 0x000fe4000001ff00 */
[----:B------:R-:W-:Y:S02]  /*1170*/  CS2R R128, SRZ ;  /* 0x0000000000807805 */ /* 0x000fe4000001ff00 */
[----:B------:R-:W-:Y:S02]  /*1180*/  CS2R R130, SRZ ;  /* 0x0000000000827805 */ /* 0x000fe4000001ff00 */
[----:B------:R-:W-:Y:S02]  /*1190*/  CS2R R132, SRZ ;  /* 0x0000000000847805 */ /* 0x000fe4000001ff00 */
[----:B------:R-:W-:Y:S02]  /*11a0*/  CS2R R134, SRZ ;  /* 0x0000000000867805 */ /* 0x000fe4000001ff00 */
[----:B------:R-:W-:Y:S01]  /*11b0*/  CS2R R136, SRZ ;  /* 0x0000000000887805 */ /* 0x000fe2000001ff00 */
[----:B------:R-:W-:Y:S01]  /*11c0*/  IMAD.MOV.U32 R139, RZ, RZ, RZ ;  /* 0x000000ffff8b7224 */ /* 0x000fe200078e00ff */
[----:B------:R-:W-:Y:S01]  /*11d0*/  CS2R R24, SRZ ;  /* 0x0000000000187805 */ /* 0x000fe2000001ff00 */
[----:B------:R-:W-:Y:S01]  /*11e0*/  IMAD.MOV.U32 R141, RZ, RZ, RZ ;  /* 0x000000ffff8d7224 */ /* 0x000fe200078e00ff */
[----:B---3--:R-:W-:Y:S01]  /*11f0*/  CS2R R26, SRZ ;  /* 0x00000000001a7805 */ /* 0x008fe2000001ff00 */
[----:B------:R-:W-:Y:S01]  /*1200*/  IMAD.U32 R142, RZ, RZ, UR4 ;  /* 0x00000004ff8e7e24 */ /* 0x000fe2000f8e00ff */
[----:B------:R-:W-:Y:S01]  /*1210*/  CS2R R28, SRZ ;  /* 0x00000000001c7805 */ /* 0x000fe2000001ff00 */
[----:B------:R-:W-:Y:S01]  /*1220*/  ULEA.HI UR10, UR8, UR8, URZ, 0x1 ;  /* 0x00000008080a7291 */ /* 0x000fe2000f8f083f */
[----:B------:R-:W-:-:S02]  /*1230*/  CS2R R30, SRZ ;  /* 0x00000000001e7805 */ /* 0x000fc4000001ff00 */
[----:B------:R-:W-:Y:S02]  /*1240*/  CS2R R32, SRZ ;  /* 0x0000000000207805 */ /* 0x000fe4000001ff00 */
[----:B------:R-:W-:Y:S01]  /*1250*/  CS2R R34, SRZ ;  /* 0x0000000000227805 */ /* 0x000fe2000001ff00 */
[----:B------:R-:W-:Y:S01]  /*1260*/  ULOP3.LUT UR11, UR10, 0x1ffffe, URZ, 0xc0, !UPT ;  /* 0x001ffffe0a0b7892 */ /* 0x000fe2000f8ec03f */
[----:B------:R-:W-:Y:S01]  /*1270*/  CS2R R36, SRZ ;  /* 0x0000000000247805 */ /* 0x000fe2000001ff00 */
[----:B0-----:R-:W-:Y:S01]  /*1280*/  ULEA UR10, UR13, UR12, 0x18 ;  /* 0x0000000c0d0a7291 */ /* 0x001fe2000f8ec03f */
[----:B------:R-:W-:Y:S01]  /*1290*/  CS2R R38, SRZ ;  /* 0x0000000000267805 */ /* 0x000fe2000001ff00 */
[----:B------:R-:W-:Y:S01]  /*12a0*/  UIADD3 UR11, UR8, -UR11, URZ ;  /* 0x8000000b080b7290 */ /* 0x000fe2000fffe03f */
[----:B------:R-:W-:Y:S02]  /*12b0*/  CS2R R40, SRZ ;  /* 0x0000000000287805 */ /* 0x000fe4000001ff00 */
[----:B------:R-:W-:Y:S01]  /*12c0*/  CS2R R42, SRZ ;  /* 0x00000000002a7805 */ /* 0x000fe2000001ff00 */
[----:B------:R-:W-:Y:S01]  /*12d0*/  UMOV UR8, URZ ;  /* 0x0000003f00087c82 */ /* 0x000fe20008000000 */
[----:B------:R-:W-:Y:S01]  /*12e0*/  ULEA UR11, UR11, UR10, 0xb ;  /* 0x0000000a0b0b7291 */ /* 0x000fe2000f8e583f */
[----:B------:R-:W-:-:S02]  /*12f0*/  CS2R R44, SRZ ;  /* 0x00000000002c7805 */ /* 0x000fc4000001ff00 */
[----:B------:R-:W-:Y:S02]  /*1300*/  CS2R R46, SRZ ;  /* 0x00000000002e7805 */ /* 0x000fe4000001ff00 */
[----:B------:R-:W-:Y:S01]  /*1310*/  CS2R R48, SRZ ;  /* 0x0000000000307805 */ /* 0x000fe2000001ff00 */
[----:B------:R-:W-:Y:S01]  /*1320*/  UIADD3 UR11, UR11, 0x100, URZ ;  /* 0x000001000b0b7890 */ /* 0x000fe2000fffe03f */
[----:B------:R-:W-:Y:S02]  /*1330*/  CS2R R50, SRZ ;  /* 0x0000000000327805 */ /* 0x000fe4000001ff00 */
[----:B------:R-:W-:Y:S02]  /*1340*/  CS2R R52, SRZ ;  /* 0x0000000000347805 */ /* 0x000fe4000001ff00 */
[----:B------:R-:W-:Y:S01]  /*1350*/  CS2R R54, SRZ ;  /* 0x0000000000367805 */ /* 0x000fe2000001ff00 */
[----:B------:R-:W-:Y:S01]  /*1360*/  USHF.R.U32.HI UR11, URZ, 0x4, UR11 ;  /* 0x000000043f0b7899 */ /* 0x000fe2000801160b */
[----:B------:R-:W-:-:S02]  /*1370*/  CS2R R56, SRZ ;  /* 0x0000000000387805 */ /* 0x000fc4000001ff00 */
[----:B------:R-:W-:Y:S02]  /*1380*/  CS2R R58, SRZ ;  /* 0x00000000003a7805 */ /* 0x000fe4000001ff00 */
[----:B------:R-:W-:Y:S01]  /*1390*/  CS2R R60, SRZ ;  /* 0x00000000003c7805 */ /* 0x000fe2000001ff00 */
[----:B------:R-:W-:Y:S01]  /*13a0*/  ULOP3.LUT UR11, UR11, 0x3fff, URZ, 0xc0, !UPT ;  /* 0x00003fff0b0b7892 */ /* 0x000fe2000f8ec03f */
        /* <DEDUP_REMOVED lines=12> */
[----:B------:R-:W-:Y:S01]  /*1470*/  CS2R R86, SRZ ;  /* 0x0000000000567805 */ /* 0x000fe2000001ff00 */
[----:B------:R-:W-:Y:S06]  /*1480*/  @!P0 BRA `(.L_x_13) ;  /* 0x00000008001c8947 */ /* 0x000fec0003800000 */
[----:B------:R-:W-:-:S13]  /*1490*/  ISETP.NE.AND P1, PT, R138, 0x3, PT ;  /* 0x000000038a00780c */ /* 0x000fda0003f25270 */
[----:B------:R-:W-:Y:S05]  /*14a0*/  @!P1 BRA `(.L_x_14) ;  /* 0x0000000000049947 */ /* 0x000fea0003800000 */
[----:B------:R-:W-:Y:S01]  /*14b0*/  BPT.TRAP 0x1 ;  /* 0x000000040000795c */ /* 0x000fe20000300000 */
.L_x_14:
[----:B------:R-:W-:Y:S01]  /*14c0*/  ULEA UR6, UR5, UR10, 0x3 ;  /* 0x0000000a05067291 */ /* 0x000fe2000f8e183f */
[----:B------:R-:W-:-:S05]  /*14d0*/  IMAD.U32 R10, RZ, RZ, UR4 ;  /* 0x00000004ff0a7e24 */ /* 0x000fca000f8e00ff */
[----:B------:R-:W-:-:S04]  /*14e0*/  SHF.L.U32 R10, R10, 0x1f, RZ ;  /* 0x0000001f0a0a7819 */ /* 0x000fc800000006ff */
[----:B------:R0:W1:Y:S01]  /*14f0*/  SYNCS.PHASECHK.TRANS64.TRYWAIT P0, [UR6], R10 ;  /* 0x0000000aff0075a7 */ /* 0x0000620008000146 */
[----:B------:R-:W-:Y:S05]  /*1500*/  @!P1 BRA `(.L_x_15) ;  /* 0x0000000000049947 */ /* 0x000fea0003800000 */
[----:B------:R-:W-:Y:S01]  /*1510*/  BPT.TRAP 0x1 ;  /* 0x000000040000795c */ /* 0x000fe20000300000 */
.L_x_15:
[----:B-1----:R-:W-:Y:S05]  /*1520*/  @P0 BRA `(.L_x_16) ;  /* 0x0000000000080947 */ /* 0x002fea0003800000 */
[----:B------:R-:W1:Y:S02]  /*1530*/  SYNCS.PHASECHK.TRANS64.TRYWAIT P0, [UR6], R10 ;  /* 0x0000000aff0075a7 */ /* 0x000e640008000146 */
[----:B-1----:R-:W-:Y:S05]  /*1540*/  @!P0 BRA `(.L_x_17) ;  /* 0x0000007800d48947 */ /* 0x002fea0003800000 */
.L_x_16:
[----:B------:R-:W-:Y:S01]  /*1550*/  UIADD3 UR6, UR10, 0x4100, URZ ;  /* 0x000041000a067890 */ /* 0x000fe2000fffe03f */
[----:B------:R-:W-:Y:S01]  /*1560*/  WARPGROUP.ARRIVE ;  /* 0x00000000000079c5 */ /* 0x000fe20000000000 */
[----:B------:R-:W-:Y:S01]  /*1570*/  ULDC UR7, c[0x0][0x50c] ;  /* 0x0001430000077ab9 */ /* 0x000fe20000000800 */
[----:B------:R-:W-:Y:S01]  /*1580*/  ULOP3.LUT UR12, UR11, 0x10000, URZ, 0xfc, !UPT ;  /* 0x000100000b0c7892 */ /* 0x000fe2000f8efc3f */
[----:B------:R-:W-:Y:S01]  /*1590*/  CS2R R14, SRZ ;  /* 0x00000000000e7805 */ /* 0x000fe2000001ff00 */
[----:B------:R-:W-:Y:S01]  /*15a0*/  UISETP.NE.AND UP0, UPT, UR7, 0x1, UPT ;  /* 0x000000010700788c */ /* 0x000fe2000bf05270 */
[----:B------:R-:W-:Y:S01]  /*15b0*/  CS2R R12, SRZ ;  /* 0x00000000000c7805 */ /* 0x000fe2000001ff00 */
[----:B------:R-:W-:Y:S01]  /*15c0*/  USHF.R.U32.HI UR6, URZ, 0x4, UR6 ;  /* 0x000000043f067899 */ /* 0x000fe20008011606 */
[----:B------:R-:W-:Y:S01]  /*15d0*/  CS2R R16, SRZ ;  /* 0x0000000000107805 */ /* 0x000fe2000001ff00 */
[----:B------:R-:W-:Y:S01]  /*15e0*/  USEL UR7, URZ, 0x1, UP0 ;  /* 0x000000013f077887 */ /* 0x000fe20008000000 */
[----:B------:R-:W-:Y:S01]  /*15f0*/  CS2R R18, SRZ ;  /* 0x0000000000127805 */ /* 0x000fe2000001ff00 */
[----:B------:R-:W-:Y:S01]  /*1600*/  ULOP3.LUT UR6, UR6, 0x3fff, URZ, 0xc0, !UPT ;  /* 0x00003fff06067892 */ /* 0x000fe2000f8ec03f */
[----:B------:R-:W-:Y:S01]  /*1610*/  CS2R R20, SRZ ;  /* 0x0000000000147805 */ /* 0x000fe2000001ff00 */
[----:B------:R-:W-:Y:S01]  /*1620*/  ULEA UR12, UR5, UR12, 0x8 ;  /* 0x0000000c050c7291 */ /* 0x000fe2000f8e403f */
[----:B------:R-:W-:Y:S01]  /*1630*/  CS2R R22, SRZ ;  /* 0x0000000000167805 */ /* 0x000fe2000001ff00 */
[----:B------:R-:W-:Y:S01]  /*1640*/  ULOP3.LUT UR6, UR6, 0x10000, URZ, 0xfc, !UPT ;  /* 0x0001000006067892 */ /* 0x000fe2000f8efc3f */
[----:B------:R-:W-:Y:S01]  /*1650*/  ISETP.NE.AND P0, PT, RZ, UR7, PT ;  /* 0x00000007ff007c0c */ /* 0x000fe2000bf05270 */
[----:B------:R-:W-:Y:S01]  /*1660*/  UMOV UR13, 0xc0000010 ;  /* 0xc0000010000d7882 */ /* 0x000fe20000000000 */
[----:B------:R-:W-:Y:S01]  /*1670*/  UMOV UR15, 0xc0000010 ;  /* 0xc0000010000f7882 */ /* 0x000fe20000000000 */
[----:B------:R-:W-:Y:S01]  /*1680*/  ULEA UR14, UR5, UR6, 0x8 ;  /* 0x00000006050e7291 */ /* 0x000fe2000f8e403f */
[----:B------:R-:W-:-:S02]  /*1690*/  CS2R R88, SRZ ;  /* 0x0000000000587805 */ /* 0x000fc4000001ff00 */
[----:B------:R-:W-:Y:S01]  /*16a0*/  CS2R R90, SRZ ;  /* 0x00000000005a7805 */ /* 0x000fe2000001ff00 */
[----:B------:R-:W-:Y:S01]  /*16b0*/  UMOV UR6, 0x1 ;  /* 0x0000000100067882 */ /* 0x000fe20000000000 */
[----:B------:R-:W-:Y:S02]  /*16c0*/  CS2R R92, SRZ ;  /* 0x00000000005c7805 */ /* 0x000fe4000001ff00 */
[----:B------:R-:W-:Y:S02]  /*16d0*/  CS2R R94, SRZ ;  /* 0x00000000005e7805 */ /* 0x000fe4000001ff00 */
[----:B------:R-:W-:Y:S02]  /*16e0*/  CS2R R96, SRZ ;  /* 0x0000000000607805 */ /* 0x000fe4000001ff00 */
[----:B------:R-:W-:Y:S02]  /*16f0*/  CS2R R98, SRZ ;  /* 0x0000000000627805 */ /* 0x000fe4000001ff00 */
[----:B------:R-:W-:Y:S01]  /*1700*/  CS2R R100, SRZ ;  /* 0x0000000000647805 */ /* 0x000fe2000001ff00 */
[----:B------:R-:W-:Y:S01]  /*1710*/  QGMMA.64x128x32.F32.E4M3.E4M3 R24, gdesc[UR12], RZ, !UPT, gsb0 ;  /* 0x01e000000c1879f3 */ /* 0x000fe2000c0008ff */
        /* <DEDUP_REMOVED lines=17> */
[----:B------:R-:W-:Y:S01]  /*1830*/  CS2R R136, SRZ ;  /* 0x0000000000887805 */ /* 0x000fe2000001ff00 */
[----:B------:R-:W-:Y:S02]  /*1840*/  IMAD.MOV.U32 R139, RZ, RZ, RZ ;  /* 0x000000ffff8b7224 */ /* 0x000fe400078e00ff */
[----:B------:R-:W-:Y:S01]  /*1850*/  IMAD.MOV.U32 R141, RZ, RZ, RZ ;  /* 0x000000ffff8d7224 */ /* 0x000fe200078e00ff */
[----:B------:R-:W-:Y:S06]  /*1860*/  @!P0 BRA `(.L_x_18) ;  /* 0x0000000400088947 */ /* 0x000fec0003800000 */
[----:B------:R-:W-:Y:S02]  /*1870*/  WARPGROUP.DEPBAR.LE gsb0, 0x0 ;  /* 0x00008000000079c5 */ /* 0x000fe40000010000 */
[----:B------:R-:W-:-:S01]  /*1880*/  FADD R141, RZ, R24 ;  /* 0x00000018ff8d7221 */ /* 0x000fc20000000000 */
[----:B------:R-:W-:Y:S01]  /*1890*/  FADD R136, RZ, R25 ;  /* 0x00000019ff887221 */ /* 0x000fe20000000000 */
        /* <DEDUP_REMOVED lines=62> */
[----:B------:R-:W-:-:S06]  /*1c80*/  UMOV UR6, URZ ;  /* 0x0000003f00067c82 */ /* 0x000fcc0008000000 */
.L_x_18:
[----:B------:R-:W-:-:S04]  /*1c90*/  UIADD3 UR16, UR5, 0x1, URZ ;  /* 0x0000000105107890 */ /* 0x000fc8000fffe03f */
[----:B------:R-:W-:-:S04]  /*1ca0*/  UISETP.NE.AND UP0, UPT, UR16, 0x4, UPT ;  /* 0x000000041000788c */ /* 0x000fc8000bf05270 */
[----:B------:R-:W-:Y:S02]  /*1cb0*/  USEL UR8, URZ, 0x1, UP0 ;  /* 0x000000013f087887 */ /* 0x000fe40008000000 */
[----:B------:R-:W-:Y:S02]  /*1cc0*/  USEL UR16, UR16, URZ, UP0 ;  /* 0x0000003f10107287 */ /* 0x000fe40008000000 */
[----:B------:R-:W-:-:S06]  /*1cd0*/  ULOP3.LUT UR8, UR4, UR8, URZ, 0x3c, !UPT ;  /* 0x0000000804087292 */ /* 0x000fcc000f8e3c3f */
[----:B------:R-:W-:Y:S01]  /*1ce0*/  IMAD.U32 R142, RZ, RZ, UR8 ;  /* 0x00000008ff8e7e24 */ /* 0x000fe2000f8e00ff */
[----:B------:R-:W-:-:S06]  /*1cf0*/  UMOV UR8, 0x1 ;  /* 0x0000000100087882 */ /* 0x000fcc0000000000 */
.L_x_13:
[----:B------:R-:W-:-:S04]  /*1d00*/  UISETP.LT.AND UP0, UPT, UR9, 0x1, UPT ;  /* 0x000000010900788c */ /* 0x000fc8000bf01270 */
[----:B------:R-:W-:-:S04]  /*1d10*/  USEL UR12, UR9, 0x1, UP0 ;  /* 0x00000001090c7887 */ /* 0x000fc80008000000 */
[----:B------:R-:W-:-:S04]  /*1d20*/  UIADD3 UR12, UR9, -UR12, URZ ;  /* 0x8000000c090c7290 */ /* 0x000fc8000fffe03f */
[----:B------:R-:W-:-:S06]  /*1d30*/  UISETP.GE.AND UP0, UPT, UR12, 0x1, UPT ;  /* 0x000000010c00788c */ /* 0x000fcc000bf06270 */
[----:B------:R-:W-:-:S13]  /*1d40*/  PLOP3.LUT P0, PT, PT, PT, UP0, 0x80, 0x0 ;  /* 0x000000000000781c */ /* 0x000fda0003f0f008 */
[----:B------:R-:W-:Y:S05]  /*1d50*/  @!P0 BRA `(.L_x_19) ;  /* 0x0000000400f08947 */ /* 0x000fea0003800000 */
[----:B01----:R-:W-:Y:S01]  /*1d60*/  IMAD.U32 R10, RZ, RZ, UR12 ;  /* 0x0000000cff0a7e24 */ /* 0x003fe2000f8e00ff */
[----:B------:R-:W-:Y:S01]  /*1d70*/  UMOV UR17, UR5 ;  /* 0x0000000500117c82 */ /* 0x000fe20008000000 */
[----:B------:R-:W-:-:S05]  /*1d80*/  ULDC UR20, c[0x0][0x50c] ;  /* 0x0001430000147ab9 */ /* 0x000fca0000000800 */
.L_x_27:
[----:B------:R-:W-:-:S13]  /*1d90*/  ISETP.NE.AND P1, PT, R138, 0x3, PT ;  /* 0x000000038a00780c */ /* 0x000fda0003f25270 */
[----:B01----:R-:W-:Y:S05]  /*1da0*/  @!P1 BRA `(.L_x_20) ;  /* 0x0000000000049947 */ /* 0x003fea0003800000 */
[----:B------:R-:W-:Y:S01]  /*1db0*/  BPT.TRAP 0x1 ;  /* 0x000000040000795c */ /* 0x000fe20000300000 */
.L_x_20:
[----:B------:R-:W0:Y:S01]  /*1dc0*/  S2UR UR12, SR_CgaCtaId ;  /* 0x00000000000c79c3 */ /* 0x000e220000008800 */
[----:B------:R-:W-:Y:S01]  /*1dd0*/  UMOV UR10, 0x400 ;  /* 0x00000400000a7882 */ /* 0x000fe20000000000 */
[----:B------:R-:W-:Y:S01]  /*1de0*/  SHF.L.U32 R11, R142, 0x1f, RZ ;  /* 0x0000001f8e0b7819 */ /* 0x000fe200000006ff */
[----:B0-----:R-:W-:-:S04]  /*1df0*/  ULEA UR10, UR12, UR10, 0x18 ;  /* 0x0000000a0c0a7291 */ /* 0x001fc8000f8ec03f */
[----:B------:R-:W-:-:S09]  /*1e00*/  ULEA UR12, UR16, UR10, 0x3 ;  /* 0x0000000a100c7291 */ /* 0x000fd2000f8e183f */
[----:B------:R0:W1:Y:S01]  /*1e10*/  SYNCS.PHASECHK.TRANS64.TRYWAIT P0, [UR12], R11 ;  /* 0x0000000bff0075a7 */ /* 0x000062000800014c */
[----:B------:R-:W-:Y:S05]  /*1e20*/  @!P1 BRA `(.L_x_21) ;  /* 0x0000000000049947 */ /* 0x000fea0003800000 */
[----:B------:R-:W-:Y:S01]  /*1e30*/  BPT.TRAP 0x1 ;  /* 0x000000040000795c */ /* 0x000fe20000300000 */
.L_x_21:
[----:B-1----:R-:W-:Y:S05]  /*1e40*/  @P0 BRA `(.L_x_22) ;  /* 0x0000000000080947 */ /* 0x002fea0003800000 */
[----:B------:R-:W1:Y:S02]  /*1e50*/  SYNCS.PHASECHK.TRANS64.TRYWAIT P0, [UR12], R11 ;  /* 0x0000000bff0075a7 */ /* 0x000e64000800014c */
[----:B-1----:R-:W-:Y:S05]  /*1e60*/  @!P0 BRA `(.L_x_23) ;  /* 0x0000007000a48947 */ /* 0x002fea0003800000 */
.L_x_22:
[----:B------:R-:W-:Y:S01]  /*1e70*/  UIADD3 UR12, UR10, 0x4100, URZ ;  /* 0x000041000a0c7890 */ /* 0x000fe2000fffe03f */
[----:B------:R-:W-:Y:S01]  /*1e80*/  WARPGROUP.ARRIVE ;  /* 0x00000000000079c5 */ /* 0x000fe20000000000 */
[----:B------:R-:W-:Y:S02]  /*1e90*/  UISETP.NE.AND UP0, UPT, UR7, URZ, UPT ;  /* 0x0000003f0700728c */ /* 0x000fe4000bf05270 */
[----:B------:R-:W-:Y:S02]  /*1ea0*/  USHF.R.U32.HI UR12, URZ, 0x4, UR12 ;  /* 0x000000043f0c7899 */ /* 0x000fe4000801160c */
[----:B------:R-:W-:Y:S02]  /*1eb0*/  USEL UR8, UR8, URZ, !UP0 ;  /* 0x0000003f08087287 */ /* 0x000fe4000c000000 */
[----:B------:R-:W-:Y:S02]  /*1ec0*/  ULOP3.LUT UR7, UR12, 0x3fff, URZ, 0xc0, !UPT ;  /* 0x00003fff0c077892 */ /* 0x000fe4000f8ec03f */
[----:B------:R-:W-:-:S02]  /*1ed0*/  ULOP3.LUT UR12, UR11, 0x10000, URZ, 0xfc, !UPT ;  /* 0x000100000b0c7892 */ /* 0x000fc4000f8efc3f */
[----:B------:R-:W-:Y:S02]  /*1ee0*/  ULOP3.LUT UR7, UR7, 0x10000, URZ, 0xfc, !UPT ;  /* 0x0001000007077892 */ /* 0x000fe4000f8efc3f */
[----:B------:R-:W-:Y:S02]  /*1ef0*/  UISETP.NE.U32.AND UP0, UPT, UR8, URZ, UPT ;  /* 0x0000003f0800728c */ /* 0x000fe4000bf05070 */
[----:B------:R-:W-:Y:S02]  /*1f00*/  ULEA UR12, UR16, UR12, 0x8 ;  /* 0x0000000c100c7291 */ /* 0x000fe4000f8e403f */
[----:B------:R-:W-:Y:S01]  /*1f10*/  ULEA UR14, UR16, UR7, 0x8 ;  /* 0x00000007100e7291 */ /* 0x000fe2000f8e403f */
[----:B------:R-:W-:Y:S01]  /*1f20*/  UMOV UR13, 0xc0000010 ;  /* 0xc0000010000d7882 */ /* 0x000fe20000000000 */
[----:B------:R-:W-:Y:S01]  /*1f30*/  UMOV UR15, 0xc0000010 ;  /* 0xc0000010000f7882 */ /* 0x000fe20000000000 */
[----:B------:R-:W-:-:S06]  /*1f40*/  UIADD3 UR6, UR6, 0x1, URZ ;  /* 0x0000000106067890 */ /* 0x000fcc000fffe03f */
[----:B------:R-:W-:Y:S01]  /*1f50*/  QGMMA.64x128x32.F32.E4M3.E4M3 R24, gdesc[UR12], R24, UP0, gsb0 ;  /* 0x01e000000c1879f3 */ /* 0x000fe2000b800818 */
[----:B------:R-:W-:-:S04]  /*1f60*/  UISETP.NE.AND UP0, UPT, UR6, UR20, UPT ;  /* 0x000000140600728c */ /* 0x000fc8000bf05270 */
[----:B------:R-:W-:-:S06]  /*1f70*/  USEL UR7, URZ, 0x1, UP0 ;  /* 0x000000013f077887 */ /* 0x000fcc0008000000 */
[----:B------:R-:W-:Y:S01]  /*1f80*/  ISETP.NE.AND P0, PT, RZ, UR7, PT ;  /* 0x00000007ff007c0c */ /* 0x000fe2000bf05270 */
[----:B------:R-:W-:-:S12]  /*1f90*/  WARPGROUP.DEPBAR.LE gsb0, 0x1 ;  /* 0x00008000000079c5 */ /* 0x000fd80000010100 */
[----:B------:R-:W-:Y:S05]  /*1fa0*/  @!P0 BRA `(.L_x_24) ;  /* 0x0000000400088947 */ /* 0x000fea0003800000 */
[----:B------:R-:W-:Y:S02]  /*1fb0*/  WARPGROUP.DEPBAR.LE gsb0, 0x0 ;  /* 0x00008000000079c5 */ /* 0x000fe40000010000 */
[----:B------:R-:W-:-:S01]  /*1fc0*/  FADD R141, R24, R141 ;  /* 0x0000008d188d7221 */ /* 0x000fc20000000000 */
[----:B------:R-:W-:Y:S01]  /*1fd0*/  FADD R136, R25, R136 ;  /* 0x0000008819887221 */ /* 0x000fe20000000000 */
        /* <DEDUP_REMOVED lines=62> */
[----:B------:R-:W-:-:S06]  /*23c0*/  UMOV UR6, URZ ;  /* 0x0000003f00067c82 */ /* 0x000fcc0008000000 */
.L_x_24:
[----:B------:R-:W-:Y:S05]  /*23d0*/  @!P1 BRA `(.L_x_25) ;  /* 0x0000000000049947 */ /* 0x000fea0003800000 */
[----:B------:R-:W-:Y:S01]  /*23e0*/  BPT.TRAP 0x1 ;  /* 0x000000040000795c */ /* 0x000fe20000300000 */
.L_x_25:
[----:B------:R-:W-:Y:S01]  /*23f0*/  ULEA UR8, UR17, UR10, 0x3 ;  /* 0x0000000a11087291 */ /* 0x000fe2000f8e183f */
[----:B------:R-:W-:-:S03]  /*2400*/  ISETP.GT.U32.AND P0, PT, R4, 0x1, PT ;  /* 0x000000010400780c */ /* 0x000fc60003f04070 */
[----:B------:R-:W-:-:S04]  /*2410*/  UIADD3 UR8, UR8, 0x20, URZ ;  /* 0x0000002008087890 */ /* 0x000fc8000fffe03f */
[----:B------:R-:W-:-:S09]  /*2420*/  UPRMT UR8, URZ, 0x654, UR8 ;  /* 0x000006543f087896 */ /* 0x000fd20008000008 */
[----:B------:R-:W-:Y:S01]  /*2430*/  SYNCS.ARRIVE.TRANS64.RED.A1T0 RZ, [UR8], RZ ;  /* 0x000000ffffff79a7 */ /* 0x000fe20008100408 */
[----:B------:R-:W-:Y:S05]  /*2440*/  @P0 BRA `(.L_x_26) ;  /* 0x0000000000040947 */ /* 0x000fea0003800000 */
[----:B------:R-:W-:Y:S01]  /*2450*/  BPT.TRAP 0x1 ;  /* 0x000000040000795c */ /* 0x000fe20000300000 */
.L_x_26:
[----:B------:R-:W-:Y:S01]  /*2460*/  UIADD3 UR16, UR16, 0x1, URZ ;  /* 0x0000000110107890 */ /* 0x000fe2000fffe03f */
[C---:B------:R-:W-:Y:S01]  /*2470*/  ISETP.GT.AND P0, PT, R10.reuse, 0x1, PT ;  /* 0x000000010a00780c */ /* 0x040fe20003f04270 */
[----:B------:R-:W-:Y:S01]  /*2480*/  UIADD3 UR17, UR17, 0x1, URZ ;  /* 0x0000000111117890 */ /* 0x000fe2000fffe03f */
[----:B------:R-:W-:Y:S01]  /*2490*/  VIADD R10, R10, 0xffffffff ;  /* 0xffffffff0a0a7836 */ /* 0x000fe20000000000 */
[----:B------:R-:W-:Y:S02]  /*24a0*/  UISETP.NE.AND UP0, UPT, UR16, 0x4, UPT ;  /* 0x000000041000788c */ /* 0x000fe4000bf05270 */
[----:B------:R-:W-:Y:S02]  /*24b0*/  UISETP.NE.AND UP1, UPT, UR17, 0x4, UPT ;  /* 0x000000041100788c */ /* 0x000fe4000bf25270 */
[----:B------:R-:W-:Y:S02]  /*24c0*/  USEL UR8, URZ, 0x1, UP0 ;  /* 0x000000013f087887 */ /* 0x000fe40008000000 */
[----:B------:R-:W-:-:S02]  /*24d0*/  USEL UR16, UR16, URZ, UP0 ;  /* 0x0000003f10107287 */ /* 0x000fc40008000000 */
[----:B------:R-:W-:Y:S02]  /*24e0*/  USEL UR17, UR17, URZ, UP1 ;  /* 0x0000003f11117287 */ /* 0x000fe40008800000 */
[----:B------:R-:W-:Y:S01]  /*24f0*/  LOP3.LUT R142, R142, UR8, RZ, 0x3c, !PT ;  /* 0x000000088e8e7c12 */ /* 0x000fe2000f8e3cff */
[----:B------:R-:W-:Y:S01]  /*2500*/  UMOV UR8, 0x1 ;  /* 0x0000000100087882 */ /* 0x000fe20000000000 */
[----:B------:R-:W-:Y:S08]  /*2510*/  @P0 BRA `(.L_x_27) ;  /* 0xfffffff8001c0947 */ /* 0x000ff0000383ffff */
.L_x_19:
[----:B------:R-:W-:Y:S01]  /*2520*/  UISETP.NE.AND UP0, UPT, UR6, URZ, UPT ;  /* 0x0000003f0600728c */ /* 0x000fe2000bf05270 */
[----:B01----:R-:W0:Y:S03]  /*2530*/  LDC R10, c[0x0][0x28c] ;  /* 0x0000a300ff0a7b82 */ /* 0x003e260000000800 */
[----:B------:R-:W-:-:S06]  /*2540*/  USEL UR6, URZ, 0x1, !UP0 ;  /* 0x000000013f067887 */ /* 0x000fcc000c000000 */
[----:B------:R-:W-:Y:S02]  /*2550*/  ISETP.NE.AND P0, PT, RZ, UR6, PT ;  /* 0x00000006ff007c0c */ /* 0x000fe4000bf05270 */
[----:B0-----:R-:W-:-:S11]  /*2560*/  ISETP.GE.AND P1, PT, R10, 0x1, PT ;  /* 0x000000010a00780c */ /* 0x001fd60003f26270 */
[----:B------:R-:W-:Y:S05]  /*2570*/  @!P0 BRA `(.L_x_28) ;  /* 0x0000000400048947 */ /* 0x000fea0003800000 */
[----:B------:R-:W-:Y:S02]  /*2580*/  WARPGROUP.DEPBAR.LE gsb0, 0x0 ;  /* 0x00008000000079c5 */ /* 0x000fe40000010000 */
[----:B------:R-:W-:Y:S01]  /*2590*/  FADD R141, R24, R141 ;  /* 0x0000008d188d7221 */ /* 0x000fe20000000000 */
        /* <DEDUP_REMOVED lines=62> */
[----:B------:R-:W-:-:S07]  /*2980*/  FADD R14, R14, R87 ;  /* 0x000000570e0e7221 */ /* 0x000fce0000000000 */
.L_x_28:
[----:B------:R-:W-:Y:S02]  /*2990*/  WARPGROUP.DEPBAR.LE gsb0, 0x0 ;  /* 0x00008000000079c5 */ /* 0x000fe40000010000 */
[----:B------:R-:W-:Y:S05]  /*29a0*/  @!P1 BRA `(.L_x_29) ;  /* 0x0000000000389947 */ /* 0x000fea0003800000 */
[----:B------:R-:W-:-:S13]  /*29b0*/  ISETP.NE.AND P0, PT, R138, 0x3, PT ;  /* 0x000000038a00780c */ /* 0x000fda0003f05270 */
[----:B------:R-:W-:Y:S05]  /*29c0*/  @!P0 BRA `(.L_x_30) ;  /* 0x0000000000048947 */ /* 0x000fea0003800000 */
[----:B------:R-:W-:Y:S01]  /*29d0*/  BPT.TRAP 0x1 ;  /* 0x000000040000795c */ /* 0x000fe20000300000 */
.L_x_30:
[----:B------:R-:W-:Y:S01]  /*29e0*/  UISETP.LT.AND UP0, UPT, UR9, 0x1, UPT ;  /* 0x000000010900788c */ /* 0x000fe2000bf01270 */
[----:B------:R-:W-:-:S03]  /*29f0*/  ISETP.GT.U32.AND P0, PT, R4, 0x1, PT ;  /* 0x000000010400780c */ /* 0x000fc60003f04070 */
[----:B------:R-:W-:-:S04]  /*2a00*/  USEL UR6, UR9, 0x1, UP0 ;  /* 0x0000000109067887 */ /* 0x000fc80008000000 */
[----:B------:R-:W-:-:S04]  /*2a10*/  UIADD3 UR6, UR5, UR9, -UR6 ;  /* 0x0000000905067290 */ /* 0x000fc8000fffe806 */
[----:B------:R-:W-:-:S04]  /*2a20*/  USHF.L.U32 UR6, UR6, 0x3, URZ ;  /* 0x0000000306067899 */ /* 0x000fc8000800063f */
[----:B------:R-:W-:-:S04]  /*2a30*/  ULOP3.LUT UR6, UR6, 0x18, URZ, 0xc0, !UPT ;  /* 0x0000001806067892 */ /* 0x000fc8000f8ec03f */
[----:B------:R-:W-:-:S04]  /*2a40*/  UIADD3 UR6, UR10, 0x20, UR6 ;  /* 0x000000200a067890 */ /* 0x000fc8000fffe006 */
[----:B------:R-:W-:-:S09]  /*2a50*/  UPRMT UR6, URZ, 0x654, UR6 ;  /* 0x000006543f067896 */ /* 0x000fd20008000006 */
[----:B------:R-:W-:Y:S01]  /*2a60*/  SYNCS.ARRIVE.TRANS64.RED.A1T0 RZ, [UR6], RZ ;  /* 0x000000ffffff79a7 */ /* 0x000fe20008100406 */
[----:B------:R-:W-:Y:S05]  /*2a70*/  @P0 BRA `(.L_x_29) ;  /* 0x0000000000040947 */ /* 0x000fea0003800000 */
[----:B------:R-:W-:Y:S01]  /*2a80*/  BPT.TRAP 0x1 ;  /* 0x000000040000795c */ /* 0x000fe20000300000 */
.L_x_29:
[----:B------:R-:W0:Y:S01]  /*2a90*/  LDC R26, c[0x0][0x288] ;  /* 0x0000a200ff1a7b82 */ /* 0x000e220000000800 */
[----:B------:R-:W-:Y:S01]  /*2aa0*/  IMAD.SHL.U32 R6, R6, 0x80, RZ ;  /* 0x0000008006067824 */ /* 0x000fe200078e00ff */
[--C-:B------:R-:W-:Y:S01]  /*2ab0*/  SHF.R.U32.HI R10, RZ, 0x2, R0.reuse ;  /* 0x00000002ff0a7819 */ /* 0x100fe20000011600 */
[----:B------:R-:W-:Y:S01]  /*2ac0*/  IMAD.SHL.U32 R29, R7, 0x80, RZ ;  /* 0x00000080071d7824 */ /* 0x000fe200078e00ff */
[----:B------:R-:W-:Y:S01]  /*2ad0*/  LOP3.LUT R24, R0, 0x60, RZ, 0xc0, !PT ;  /* 0x0000006000187812 */ /* 0x000fe200078ec0ff */
[----:B------:R-:W-:Y:S01]  /*2ae0*/  ULDC UR6, c[0x0][0x284] ;  /* 0x0000a10000067ab9 */ /* 0x000fe20000000800 */
[----:B------:R-:W-:Y:S02]  /*2af0*/  SHF.R.U32.HI R25, RZ, 0x7, R0 ;  /* 0x00000007ff197819 */ /* 0x000fe40000011600 */
[----:B------:R-:W-:Y:S02]  /*2b00*/  LOP3.LUT R11, R10, 0x7, RZ, 0xc0, !PT ;  /* 0x000000070a0b7812 */ /* 0x000fe400078ec0ff */
[----:B------:R-:W-:-:S02]  /*2b10*/  SHF.R.U32.HI R24, RZ, 0x1, R24 ;  /* 0x00000001ff187819 */ /* 0x000fc40000011618 */
[----:B------:R-:W-:Y:S02]  /*2b20*/  LOP3.LUT R10, R25, 0x1, RZ, 0xc0, !PT ;  /* 0x00000001190a7812 */ /* 0x000fe400078ec0ff */
[----:B------:R-:W-:Y:S02]  /*2b30*/  IADD3 R27, RZ, -R24, -R11 ;  /* 0x80000018ff1b7210 */ /* 0x000fe40007ffe80b */
[----:B------:R-:W-:Y:S01]  /*2b40*/  LOP3.LUT R25, R0, 0x3, RZ, 0xc0, !PT ;  /* 0x0000000300197812 */ /* 0x000fe200078ec0ff */
[C---:B------:R-:W-:Y:S02]  /*2b50*/  IMAD.SHL.U32 R28, R10.reuse, 0x40, RZ ;  /* 0x000000400a1c7824 */ /* 0x040fe400078e00ff */
[----:B------:R-:W-:-:S03]  /*2b60*/  IMAD R10, R10, -0x40, R27 ;  /* 0xffffffc00a0a7824 */ /* 0x000fc600078e021b */
[----:B------:R-:W-:Y:S01]  /*2b70*/  LOP3.LUT R11, R28, 0x40, R11, 0xe2, !PT ;  /* 0x000000401c0b7812 */ /* 0x000fe200078ee20b */
[----:B------:R-:W-:Y:S01]  /*2b80*/  IMAD.MOV.U32 R28, RZ, RZ, -0x1 ;  /* 0xffffffffff1c7424 */ /* 0x000fe200078e00ff */
[----:B0-----:R-:W-:Y:S01]  /*2b90*/  ISETP.GE.AND P0, PT, R6, R26, PT ;  /* 0x0000001a0600720c */ /* 0x001fe20003f06270 */
[----:B------:R-:W-:Y:S01]  /*2ba0*/  IMAD R31, R25, -0x2, R26 ;  /* 0xfffffffe191f7824 */ /* 0x000fe200078e021a */
[----:B------:R-:W-:Y:S01]  /*2bb0*/  IADD3 R34, -R29, UR6, R10 ;  /* 0x000000061d227c10 */ /* 0x000fe2000fffe10a */
[----:B------:R-:W-:Y:S01]  /*2bc0*/  IMAD.WIDE R26, R7, 0x80, RZ ;  /* 0x00000080071a7825 */ /* 0x000fe200078e02ff */
[----:B------:R-:W-:-:S03]  /*2bd0*/  ISETP.GE.OR P0, PT, R29, UR6, P0 ;  /* 0x000000061d007c0c */ /* 0x000fc60008706670 */
[----:B------:R-:W-:Y:S01]  /*2be0*/  IMAD.SHL.U32 R25, R0, 0x2, RZ ;  /* 0x0000000200197824 */ /* 0x000fe200078e00ff */
[----:B------:R-:W-:Y:S01]  /*2bf0*/  LOP3.LUT R35, R26, R11, R24, 0xfe, !PT ;  /* 0x0000000b1a237212 */ /* 0x000fe200078efe18 */
[----:B------:R-:W-:-:S03]  /*2c00*/  IMAD.IADD R29, R31, 0x1, -R6 ;  /* 0x000000011f1d7824 */ /* 0x000fc600078e0a06 */
[----:B------:R-:W-:-:S05]  /*2c10*/  LOP3.LUT R24, R6, 0x6, R25, 0xf8, !PT ;  /* 0x0000000606187812 */ /* 0x000fca00078ef819 */
[----:B------:R-:W-:Y:S05]  /*2c20*/  @P0 BRA `(.L_x_31) ;  /* 0x0000004400c00947 */ /* 0x000fea0003800000 */
[----:B------:R-:W0:Y:S01]  /*2c30*/  LDC.64 R32, c[0x0][0x5c8] ;  /* 0x00017200ff207b82 */ /* 0x000e220000000a00 */
[----:B------:R-:W-:Y:S01]  /*2c40*/  SHF.R.S32.HI R30, RZ, 0x1f, R5 ;  /* 0x0000001fff1e7819 */ /* 0x000fe20000011405 */
[----:B------:R-:W-:Y:S01]  /*2c50*/  ULDC.64 UR6, c[0x0][0x5d0] ;  /* 0x0001740000067ab9 */ /* 0x000fe20000000a00 */
[----:B------:R-:W-:Y:S01]  /*2c60*/  SHF.R.S32.HI R25, RZ, 0x1f, R24 ;  /* 0x0000001fff197819 */ /* 0x000fe20000011418 */
[----:B------:R-:W-:Y:S02]  /*2c70*/  BSSY B0, `(.L_x_31) ;  /* 0x000046b000007945 */ /* 0x000fe40003800000 */
[----:B------:R-:W-:-:S04]  /*2c80*/  IMAD R6, R30, UR6, RZ ;  /* 0x000000061e067c24 */ /* 0x000fc8000f8e02ff */
[C---:B------:R-:W-:Y:S02]  /*2c90*/  IMAD R11, R5.reuse, UR7, R6 ;  /* 0x00000007050b7c24 */ /* 0x040fe4000f8e0206 */
[----:B------:R-:W-:Y:S01]  /*2ca0*/  IMAD.WIDE.U32 R6, R5, UR6, R24 ;  /* 0x0000000605067c25 */ /* 0x000fe2000f8e0018 */
[----:B------:R-:W-:-:S03]  /*2cb0*/  ULDC.64 UR6, c[0x0][0x5c0] ;  /* 0x0001700000067ab9 */ /* 0x000fc60000000a00 */
[----:B------:R-:W-:Y:S02]  /*2cc0*/  IMAD.IADD R7, R7, 0x1, R11 ;  /* 0x0000000107077824 */ /* 0x000fe400078e020b */
[----:B0-----:R-:W-:-:S04]  /*2cd0*/  IMAD R10, R27, R32, RZ ;  /* 0x000000201b0a7224 */ /* 0x001fc800078e02ff */
[C---:B------:R-:W-:Y:S02]  /*2ce0*/  IMAD R31, R35.reuse, R33, R10 ;  /* 0x00000021231f7224 */ /* 0x040fe400078e020a */
[----:B------:R-:W-:-:S04]  /*2cf0*/  IMAD.WIDE.U32 R10, R35, R32, R6 ;  /* 0x00000020230a7225 */ /* 0x000fc800078e0006 */
[----:B------:R-:W-:Y:S01]  /*2d00*/  IMAD.IADD R11, R11, 0x1, R31 ;  /* 0x000000010b0b7824 */ /* 0x000fe200078e021f */
[----:B------:R-:W-:Y:S02]  /*2d10*/  LEA R6, P0, R32, R10, 0x3 ;  /* 0x0000000a20067211 */ /* 0x000fe400078018ff */
[----:B------:R-:W-:Y:S02]  /*2d20*/  IADD3 R10, P1, R10, UR6, RZ ;  /* 0x000000060a0a7c10 */ /* 0x000fe4000ff3e0ff */
[----:B------:R-:W-:Y:S02]  /*2d30*/  LEA.HI.X R7, R32, R11, R33, 0x3, P0 ;  /* 0x0000000b20077211 */ /* 0x000fe400000f1c21 */
[----:B---3-5:R-:W-:Y:S02]  /*2d40*/  FSETP.NEU.AND P0, PT, R9, RZ, PT ;  /* 0x000000ff0900720b */ /* 0x028fe40003f0d000 */
[----:B------:R-:W-:Y:S02]  /*2d50*/  IADD3 R6, P3, R6, UR6, RZ ;  /* 0x0000000606067c10 */ /* 0x000fe4000ff7e0ff */
[----:B------:R-:W-:-:S02]  /*2d60*/  IADD3.X R11, R11, UR7, RZ, P1, !PT ;  /* 0x000000070b0b7c10 */ /* 0x000fc40008ffe4ff */
[----:B------:R-:W-:-:S07]  /*2d70*/  IADD3.X R7, R7, UR7, RZ, P3, !PT ;  /* 0x0000000707077c10 */ /* 0x000fce0009ffe4ff */
[----:B------:R-:W-:Y:S05]  /*2d80*/  @!P0 BRA `(.L_x_32) ;  /* 0x00000034005c8947 */ /* 0x000fea0003800000 */
[----:B------:R-:W-:Y:S01]  /*2d90*/  ULDC.64 UR6, c[0x0][0x5b8] ;  /* 0x00016e0000067ab9 */ /* 0x000fe20000000a00 */
[----:B------:R-:W-:Y:S01]  /*2da0*/  ISETP.GE.AND P0, PT, R34, 0x1, PT ;  /* 0x000000012200780c */ /* 0x000fe20003f06270 */
[----:B------:R-:W-:Y:S01]  /*2db0*/  IMAD R32, R30, UR6, RZ ;  /* 0x000000061e207c24 */ /* 0x000fe2000f8e02ff */
[----:B------:R-:W-:Y:S01]  /*2dc0*/  ULDC.64 UR10, c[0x0][0x5a8] ;  /* 0x00016a00000a7ab9 */ /* 0x000fe20000000a00 */
[----:B------:R-:W-:Y:S01]  /*2dd0*/  IMAD.WIDE.U32 R30, R5, UR6, R24 ;  /* 0x00000006051e7c25 */ /* 0x000fe2000f8e0018 */
[----:B------:R-:W-:Y:S01]  /*2de0*/  ISETP.LT.OR P4, PT, R29, 0x1, !P0 ;  /* 0x000000011d00780c */ /* 0x000fe20004781670 */
[----:B------:R-:W-:Y:S02]  /*2df0*/  BSSY B1, `(.L_x_33) ;  /* 0x000000c000017945 */ /* 0x000fe40003800000 */
[----:B------:R-:W-:Y:S01]  /*2e00*/  IMAD R5, R5, UR7, R32 ;  /* 0x0000000705057c24 */ /* 0x000fe2000f8e0220 */
[----:B------:R-:W-:-:S03]  /*2e10*/  ULDC.64 UR6, c[0x0][0x5b0] ;  /* 0x00016c0000067ab9 */ /* 0x000fc60000000a00 */
[----:B------:R-:W-:Y:S02]  /*2e20*/  IMAD.IADD R31, R31, 0x1, R5 ;  /* 0x000000011f1f7824 */ /* 0x000fe400078e0205 */
[----:B------:R-:W-:Y:S02]  /*2e30*/  IMAD R5, R27, UR6, RZ ;  /* 0x000000061b057c24 */ /* 0x000fe4000f8e02ff */
[----:B------:R-:W-:-:S04]  /*2e40*/  IMAD.WIDE.U32 R24, R35, UR6, R30 ;  /* 0x0000000623187c25 */ /* 0x000fc8000f8e001e */
[----:B------:R-:W-:Y:S01]  /*2e50*/  IMAD R5, R35, UR7, R5 ;  /* 0x0000000723057c24 */ /* 0x000fe2000f8e0205 */
[----:B------:R-:W-:-:S04]  /*2e60*/  IADD3 R24, P1, R24, UR10, RZ ;  /* 0x0000000a18187c10 */ /* 0x000fc8000ff3e0ff */
[--C-:B------:R-:W-:Y:S02]  /*2e70*/  IADD3.X R25, R25, UR11, R5.reuse, P1, !PT ;  /* 0x0000000b19197c10 */ /* 0x100fe40008ffe405 */
[----:B------:R-:W-:Y:S01]  /*2e80*/  PRMT R5, RZ, 0x7610, R5 ;  /* 0x00007610ff057816 */ /* 0x000fe20000000005 */
[----:B------:R-:W-:Y:S06]  /*2e90*/  @P4 BRA `(.L_x_34) ;  /* 0x0000000000044947 */ /* 0x000fec0003800000 */
[----:B------:R0:W5:Y:S02]  /*2ea0*/  LDG.E.U8 R5, desc[UR18][R24.64] ;  /* 0x0000001218057981 */ /* 0x000164000c1e1100 */
.L_x_34:
[----:B------:R-:W-:Y:S05]  /*2eb0*/  BSYNC B1 ;  /* 0x0000000000017941 */ /* 0x000fea0003800000 */
.L_x_33:
[----:B-----5:R-:W-:Y:S01]  /*2ec0*/  LOP3.LUT R5, R5, 0xff, RZ, 0xc0, !PT ;  /* 0x000000ff05057812 */ /* 0x020fe200078ec0ff */
[----:B------:R-:W-:Y:S01]  /*2ed0*/  BSSY B1, `(.L_x_35) ;  /* 0x000000b000017945 */ /* 0x000fe20003800000 */
[----:B------:R-:W-:Y:S02]  /*2ee0*/  ISETP.LT.OR P3, PT, R29, 0x2, !P0 ;  /* 0x000000021d00780c */ /* 0x000fe40004761670 */
[----:B------:R-:W-:-:S05]  /*2ef0*/  F2FP.F16.E4M3.UNPACK_B R5, R5 ;  /* 0x00000005ff05723e */ /* 0x000fca00020006ff */
[----:B------:R-:W-:Y:S01]  /*2f00*/  HADD2.F32 R32, -RZ, R5.H0_H0 ;  /* 0x20000005ff207230 */ /* 0x000fe20000004100 */
[----:B------:R-:W-:-:S04]  /*2f10*/  PRMT R5, RZ, 0x7610, R5 ;  /* 0x00007610ff057816 */ /* 0x000fc80000000005 */
[----:B------:R-:W-:-:S04]  /*2f20*/  FMUL R32, R32, R9 ;  /* 0x0000000920207220 */ /* 0x000fc80000400000 */
[----:B--2---:R-:W-:-:S05]  /*2f30*/  FFMA R32, R141, R8, R32 ;  /* 0x000000088d207223 */ /* 0x004fca0000000020 */
[----:B------:R-:W-:-:S05]  /*2f40*/  F2FP.SATFINITE.E4M3.F32.PACK_AB_MERGE_C R33, RZ, R32, RZ ;  /* 0x00000020ff21723e */ /* 0x000fca00048070ff */
[----:B------:R1:W-:Y:S01]  /*2f50*/  @!P4 STG.E.U8 desc[UR18][R10.64], R33 ;  /* 0x000000210a00c986 */ /* 0x0003e2000c101112 */
[----:B------:R-:W-:Y:S05]  /*2f60*/  @P3 BRA `(.L_x_36) ;  /* 0x0000000000043947 */ /* 0x000fea0003800000 */
[----:B------:R2:W5:Y:S02]  /*2f70*/  LDG.E.U8 R5, desc[UR18][R24.64+0x1] ;  /* 0x0000011218057981 */ /* 0x000564000c1e1100 */
.L_x_36:
[----:B------:R-:W-:Y:S05]  /*2f80*/  BSYNC B1 ;  /* 0x0000000000017941 */ /* 0x000fea0003800000 */
.L_x_35:
[----:B-----5:R-:W-:Y:S01]  /*2f90*/  LOP3.LUT R5, R5, 0xff, RZ, 0xc0, !PT ;  /* 0x000000ff05057812 */ /* 0x020fe200078ec0ff */
[----:B------:R-:W-:Y:S01]  /*2fa0*/  BSSY B1, `(.L_x_37) ;  /* 0x0000013000017945 */ /* 0x000fe20003800000 */
[----:B-1----:R-:W-:Y:S02]  /*2fb0*/  IADD3 R33, P1, R35, 0x8, RZ ;  /* 0x0000000823217810 */ /* 0x002fe40007f3e0ff */
[----:B------:R-:W-:-:S03]  /*2fc0*/  F2FP.F16.E4M3.UNPACK_B R5, R5 ;  /* 0x00000005ff05723e */ /* 0x000fc600020006ff */
[----:B------:R-:W-:Y:S01]  /*2fd0*/  IMAD.X R27, RZ, RZ, R27, P1 ;  /* 0x000000ffff1b7224 */ /* 0x000fe200008e061b */
[----:B------:R-:W-:Y:S01]  /*2fe0*/  ISETP.GE.AND P1, PT, R34, 0x9, PT ;  /* 0x000000092200780c */ /* 0x000fe20003f26270 */
[----:B------:R-:W-:Y:S02]  /*2ff0*/  HADD2.F32 R26, -RZ, R5.H0_H0 ;  /* 0x20000005ff1a7230 */ /* 0x000fe40000004100 */
[----:B------:R-:W-:Y:S01]  /*3000*/  IMAD.WIDE.U32 R30, R33, UR6, R30 ;  /* 0x00000006211e7c25 */ /* 0x000fe2000f8e001e */
[----:B------:R-:W-:-:S03]  /*3010*/  ISETP.LT.OR P5, PT, R29, 0x1, !P1 ;  /* 0x000000011d00780c */ /* 0x000fc60004fa1670 */
[----:B------:R-:W-:Y:S01]  /*3020*/  FMUL R5, R26, R9 ;  /* 0x000000091a057220 */ /* 0x000fe20000400000 */
[----:B------:R-:W-:-:S03]  /*3030*/  IMAD R26, R27, UR6, RZ ;  /* 0x000000061b1a7c24 */ /* 0x000fc6000f8e02ff */
[----:B------:R-:W-:Y:S01]  /*3040*/  FFMA R5, R136, R8, R5 ;  /* 0x0000000888057223 */ /* 0x000fe20000000005 */
[----:B------:R-:W-:Y:S01]  /*3050*/  IMAD R33, R33, UR7, R26 ;  /* 0x0000000721217c24 */ /* 0x000fe2000f8e021a */
[----:B------:R-:W-:-:S03]  /*3060*/  IADD3 R26, P4, R30, UR10, RZ ;  /* 0x0000000a1e1a7c10 */ /* 0x000fc6000ff9e0ff */
[----:B------:R-:W-:Y:S02]  /*3070*/  F2FP.SATFINITE.E4M3.F32.PACK_AB_MERGE_C R35, RZ, R5, RZ ;  /* 0x00000005ff23723e */ /* 0x000fe400048070ff */
[----:B------:R-:W-:Y:S02]  /*3080*/  IADD3.X R27, R31, UR11, R33, P4, !PT ;  /* 0x0000000b1f1b7c10 */ /* 0x000fe4000a7fe421 */
[----:B------:R-:W-:Y:S01]  /*3090*/  PRMT R5, RZ, 0x7610, R5 ;  /* 0x00007610ff057816 */ /* 0x000fe20000000005 */
[----:B------:R1:W-:Y:S01]  /*30a0*/  @!P3 STG.E.U8 desc[UR18][R10.64+0x1], R35 ;  /* 0x000001230a00b986 */ /* 0x0003e2000c101112 */
[----:B------:R-:W-:Y:S05]  /*30b0*/  @P5 BRA `(.L_x_38) ;  /* 0x0000000000045947 */ /* 0x000fea0003800000 */
[----:B------:R3:W5:Y:S02]  /*30c0*/  LDG.E.U8 R5, desc[UR18][R26.64] ;  /* 0x000000121a057981 */ /* 0x000764000c1e1100 */
.L_x_38:
[----:B------:R-:W-:Y:S05]  /*30d0*/  BSYNC B1 ;  /* 0x0000000000017941 */ /* 0x000fea0003800000 */
.L_x_37:
[----:B-----5:R-:W-:Y:S01]  /*30e0*/  LOP3.LUT R5, R5, 0xff, RZ, 0xc0, !PT ;  /* 0x000000ff05057812 */ /* 0x020fe200078ec0ff */
[----:B------:R-:W-:Y:S01]  /*30f0*/  BSSY B1, `(.L_x_39) ;  /* 0x000000b000017945 */ /* 0x000fe20003800000 */
[----:B------:R-:W-:Y:S02]  /*3100*/  ISETP.LT.OR P3, PT, R29, 0x2, !P1 ;  /* 0x000000021d00780c */ /* 0x000fe40004f61670 */
[----:B------:R-:W-:-:S05]  /*3110*/  F2FP.F16.E4M3.UNPACK_B R5, R5 ;  /* 0x00000005ff05723e */ /* 0x000fca00020006ff */
[----:B------:R-:W-:Y:S01]  /*3120*/  HADD2.F32 R30, -RZ, R5.H0_H0 ;  /* 0x20000005ff1e7230 */ /* 0x000fe20000004100 */
[----:B------:R-:W-:-:S04]  /*3130*/  PRMT R5, RZ, 0x7610, R5 ;  /* 0x00007610ff057816 */ /* 0x000fc80000000005 */
[----:B------:R-:W-:-:S04]  /*3140*/  FMUL R30, R30, R9 ;  /* 0x000000091e1e7220 */ /* 0x000fc80000400000 */
[----:B------:R-:W-:-:S05]  /*3150*/  FFMA R30, R139, R8, R30 ;  /* 0x000000088b1e7223 */ /* 0x000fca000000001e */
[----:B------:R-:W-:-:S05]  /*3160*/  F2FP.SATFINITE.E4M3.F32.PACK_AB_MERGE_C R31, RZ, R30, RZ ;  /* 0x0000001eff1f723e */ /* 0x000fca00048070ff */
[----:B------:R4:W-:Y:S01]  /*3170*/  @!P5 STG.E.U8 desc[UR18][R6.64], R31 ;  /* 0x0000001f0600d986 */ /* 0x0009e2000c101112 */
[----:B------:R-:W-:Y:S05]  /*3180*/  @P3 BRA `(.L_x_40) ;  /* 0x0000000000043947 */ /* 0x000fea0003800000 */
[----:B------:R0:W5:Y:S02]  /*3190*/  LDG.E.U8 R5, desc[UR18][R26.64+0x1] ;  /* 0x000001121a057981 */ /* 0x000164000c1e1100 */
.L_x_40:
[----:B------:R-:W-:Y:S05]  /*31a0*/  BSYNC B1 ;  /* 0x0000000000017941 */ /* 0x000fea0003800000 */
.L_x_39:
[----:B-----5:R-:W-:Y:S01]  /*31b0*/  LOP3.LUT R5, R5, 0xff, RZ, 0xc0, !PT ;  /* 0x000000ff05057812 */ /* 0x020fe200078ec0ff */
[----:B------:R-:W-:Y:S01]  /*31c0*/  BSSY B1, `(.L_x_41) ;  /* 0x000000b000017945 */ /* 0x000fe20003800000 */
[----:B------:R-:W-:Y:S02]  /*31d0*/  ISETP.LT.OR P4, PT, R29, 0x9, !P0 ;  /* 0x000000091d00780c */ /* 0x000fe40004781670 */
[----:B------:R-:W-:-:S05]  /*31e0*/  F2FP.F16.E4M3.UNPACK_B R5, R5 ;  /* 0x00000005ff05723e */ /* 0x000fca00020006ff */
[----:B------:R-:W-:-:S05]  /*31f0*/  HADD2.F32 R30, -RZ, R5.H0_H0 ;  /* 0x20000005ff1e7230 */ /* 0x000fca0000004100 */
[----:B------:R-:W-:-:S04]  /*3200*/  FMUL R5, R30, R9 ;  /* 0x000000091e057220 */ /* 0x000fc80000400000 */
[----:B------:R-:W-:-:S05]  /*3210*/  FFMA R5, R134, R8, R5 ;  /* 0x0000000886057223 */ /* 0x000fca0000000005 */
[----:B----4-:R-:W-:Y:S02]  /*3220*/  F2FP.SATFINITE.E4M3.F32.PACK_AB_MERGE_C R31, RZ, R5, RZ ;  /* 0x00000005ff1f723e */ /* 0x010fe400048070ff */
[----:B------:R-:W-:-:S03]  /*3230*/  PRMT R5, RZ, 0x7610, R5 ;  /* 0x00007610ff057816 */ /* 0x000fc60000000005 */
[----:B------:R4:W-:Y:S01]  /*3240*/  @!P3 STG.E.U8 desc[UR18][R6.64+0x1], R31 ;  /* 0x0000011f0600b986 */ /* 0x0009e2000c101112 */
[----:B------:R-:W-:Y:S05]  /*3250*/  @P4 BRA `(.L_x_42) ;  /* 0x0000000000044947 */ /* 0x000fea0003800000 */
[----:B------:R0:W5:Y:S02]  /*3260*/  LDG.E.U8 R5, desc[UR18][R24.64+0x8] ;  /* 0x0000081218057981 */ /* 0x000164000c1e1100 */
.L_x_42:
[----:B------:R-:W-:Y:S05]  /*3270*/  BSYNC B1 ;  /* 0x0000000000017941 */ /* 0x000fea0003800000 */
.L_x_41:
        /* <DEDUP_REMOVED lines=8> */
[----:B----4-:R-:W-:-:S05]  /*3300*/  F2FP.SATFINITE.E4M3.F32.PACK_AB_MERGE_C R31, RZ, R30, RZ ;  /* 0x0000001eff1f723e */ /* 0x010fca00048070ff */
[----:B------:R4:W-:Y:S01]  /*3310*/  @!P4 STG.E.U8 desc[UR18][R10.64+0x8], R31 ;  /* 0x0000081f0a00c986 */ /* 0x0009e2000c101112 */
[----:B------:R-:W-:Y:S05]  /*3320*/  @P3 BRA `(.L_x_44) ;  /* 0x0000000000043947 */ /* 0x000fea0003800000 */
[----:B------:R0:W5:Y:S02]  /*3330*/  LDG.E.U8 R5, desc[UR18][R24.64+0x9] ;  /* 0x0000091218057981 */ /* 0x000164000c1e1100 */
.L_x_44:
[----:B------:R-:W-:Y:S05]  /*3340*/  BSYNC B1 ;  /* 0x0000000000017941 */ /* 0x000fea0003800000 */
.L_x_43:
        /* <DEDUP_REMOVED lines=12> */
.L_x_46:
[----:B------:R-:W-:Y:S05]  /*3410*/  BSYNC B1 ;  /* 0x0000000000017941 */ /* 0x000fea0003800000 */
.L_x_45:
        /* <DEDUP_REMOVED lines=12> */
.L_x_48:
[----:B------:R-:W-:Y:S05]  /*34e0*/  BSYNC B1 ;  /* 0x0000000000017941 */ /* 0x000fea0003800000 */
.L_x_47:
        /* <DEDUP_REMOVED lines=12> */
.L_x_50:
[----:B------:R-:W-:Y:S05]  /*35b0*/  BSYNC B1 ;  /* 0x0000000000017941 */ /* 0x000fea0003800000 */
.L_x_49:
        /* <DEDUP_REMOVED lines=12> */
.L_x_52:
[----:B------:R-:W-:Y:S05]  /*3680*/  BSYNC B1 ;  /* 0x0000000000017941 */ /* 0x000fea0003800000 */
.L_x_51:
        /* <DEDUP_REMOVED lines=12> */
.L_x_54:
[----:B------:R-:W-:Y:S05]  /*3750*/  BSYNC B1 ;  /* 0x0000000000017941 */ /* 0x000fea0003800000 */
.L_x_53:
        /* <DEDUP_REMOVED lines=12> */
.L_x_56:
[----:B------:R-:W-:Y:S05]  /*3820*/  BSYNC B1 ;  /* 0x0000000000017941 */ /* 0x000fea0003800000 */
.L_x_55:
        /* <DEDUP_REMOVED lines=12> */
.L_x_58:
[----:B------:R-:W-:Y:S05]  /*38f0*/  BSYNC B1 ;  /* 0x0000000000017941 */ /* 0x000fea0003800000 */
.L_x_57:
        /* <DEDUP_REMOVED lines=12> */
.L_x_60:
[----:B------:R-:W-:Y:S05]  /*39c0*/  BSYNC B1 ;  /* 0x0000000000017941 */ /* 0x000fea0003800000 */
.L_x_59:
        /* <DEDUP_REMOVED lines=12> */
.L_x_62:
[----:B------:R-:W-:Y:S05]  /*3a90*/  BSYNC B1 ;  /* 0x0000000000017941 */ /* 0x000fea0003800000 */
.L_x_61:
        /* <DEDUP_REMOVED lines=12> */
.L_x_64:
[----:B------:R-:W-:Y:S05]  /*3b60*/  BSYNC B1 ;  /* 0x0000000000017941 */ /* 0x000fea0003800000 */
.L_x_63:
        /* <DEDUP_REMOVED lines=12> */
.L_x_66:
[----:B------:R-:W-:Y:S05]  /*3c30*/  BSYNC B1 ;  /* 0x0000000000017941 */ /* 0x000fea0003800000 */
.L_x_65:
        /* <DEDUP_REMOVED lines=12> */
.L_x_68:
[----:B------:R-:W-:Y:S05]  /*3d00*/  BSYNC B1 ;  /* 0x0000000000017941 */ /* 0x000fea0003800000 */
.L_x_67:
        /* <DEDUP_REMOVED lines=12> */
.L_x_70:
[----:B------:R-:W-:Y:S05]  /*3dd0*/  BSYNC B1 ;  /* 0x0000000000017941 */ /* 0x000fea0003800000 */
.L_x_69:
        /* <DEDUP_REMOVED lines=12> */
.L_x_72:
[----:B------:R-:W-:Y:S05]  /*3ea0*/  BSYNC B1 ;  /* 0x0000000000017941 */ /* 0x000fea0003800000 */
.L_x_71:
        /* <DEDUP_REMOVED lines=12> */
.L_x_74:
[----:B------:R-:W-:Y:S05]  /*3f70*/  BSYNC B1 ;  /* 0x0000000000017941 */ /* 0x000fea0003800000 */
.L_x_73:
        /* <DEDUP_REMOVED lines=12> */
.L_x_76:
[----:B------:R-:W-:Y:S05]  /*4040*/  BSYNC B1 ;  /* 0x0000000000017941 */ /* 0x000fea0003800000 */
.L_x_75:
        /* <DEDUP_REMOVED lines=12> */
.L_x_78:
[----:B------:R-:W-:Y:S05]  /*4110*/  BSYNC B1 ;  /* 0x0000000000017941 */ /* 0x000fea0003800000 */
.L_x_77:
        /* <DEDUP_REMOVED lines=12> */
.L_x_80:
[----:B------:R-:W-:Y:S05]  /*41e0*/  BSYNC B1 ;  /* 0x0000000000017941 */ /* 0x000fea0003800000 */
.L_x_79:
        /* <DEDUP_REMOVED lines=12> */
.L_x_82:
[----:B------:R-:W-:Y:S05]  /*42b0*/  BSYNC B1 ;  /* 0x0000000000017941 */ /* 0x000fea0003800000 */
.L_x_81:
        /* <DEDUP_REMOVED lines=12> */
.L_x_84:
[----:B------:R-:W-:Y:S05]  /*4380*/  BSYNC B1 ;  /* 0x0000000000017941 */ /* 0x000fea0003800000 */
.L_x_83:
        /* <DEDUP_REMOVED lines=12> */
.L_x_86:
[----:B------:R-:W-:Y:S05]  /*4450*/  BSYNC B1 ;  /* 0x0000000000017941 */ /* 0x000fea0003800000 */
.L_x_85:
        /* <DEDUP_REMOVED lines=12> */
.L_x_88:
[----:B------:R-:W-:Y:S05]  /*4520*/  BSYNC B1 ;  /* 0x0000000000017941 */ /* 0x000fea0003800000 */
.L_x_87:
        /* <DEDUP_REMOVED lines=12> */
.L_x_90:
[----:B------:R-:W-:Y:S05]  /*45f0*/  BSYNC B1 ;  /* 0x0000000000017941 */ /* 0x000fea0003800000 */
.L_x_89:
        /* <DEDUP_REMOVED lines=12> */
.L_x_92:
[----:B------:R-:W-:Y:S05]  /*46c0*/  BSYNC B1 ;  /* 0x0000000000017941 */ /* 0x000fea0003800000 */
.L_x_91:
        /* <DEDUP_REMOVED lines=12> */
.L_x_94:
[----:B------:R-:W-:Y:S05]  /*4790*/  BSYNC B1 ;  /* 0x0000000000017941 */ /* 0x000fea0003800000 */
.L_x_93:
        /* <DEDUP_REMOVED lines=12> */
.L_x_96:
[----:B------:R-:W-:Y:S05]  /*4860*/  BSYNC B1 ;  /* 0x0000000000017941 */ /* 0x000fea0003800000 */
.L_x_95:
        /* <DEDUP_REMOVED lines=12> */
.L_x_98:
[----:B------:R-:W-:Y:S05]  /*4930*/  BSYNC B1 ;  /* 0x0000000000017941 */ /* 0x000fea0003800000 */
.L_x_97:
        /* <DEDUP_REMOVED lines=12> */
.L_x_100:
[----:B------:R-:W-:Y:S05]  /*4a00*/  BSYNC B1 ;  /* 0x0000000000017941 */ /* 0x000fea0003800000 */
.L_x_99:
        /* <DEDUP_REMOVED lines=12> */
.L_x_102:
[----:B------:R-:W-:Y:S05]  /*4ad0*/  BSYNC B1 ;  /* 0x0000000000017941 */ /* 0x000fea0003800000 */
.L_x_101:
        /* <DEDUP_REMOVED lines=12> */
.L_x_104:
[----:B------:R-:W-:Y:S05]  /*4ba0*/  BSYNC B1 ;  /* 0x0000000000017941 */ /* 0x000fea0003800000 */
.L_x_103:
        /* <DEDUP_REMOVED lines=12> */
.L_x_106:
[----:B------:R-:W-:Y:S05]  /*4c70*/  BSYNC B1 ;  /* 0x0000000000017941 */ /* 0x000fea0003800000 */
.L_x_105:
        /* <DEDUP_REMOVED lines=12> */
.L_x_108:
[----:B------:R-:W-:Y:S05]  /*4d40*/  BSYNC B1 ;  /* 0x0000000000017941 */ /* 0x000fea0003800000 */
.L_x_107:
        /* <DEDUP_REMOVED lines=12> */
.L_x_110:
[----:B------:R-:W-:Y:S05]  /*4e10*/  BSYNC B1 ;  /* 0x0000000000017941 */ /* 0x000fea0003800000 */
.L_x_109:
        /* <DEDUP_REMOVED lines=12> */
.L_x_112:
[----:B------:R-:W-:Y:S05]  /*4ee0*/  BSYNC B1 ;  /* 0x0000000000017941 */ /* 0x000fea0003800000 */
.L_x_111:
        /* <DEDUP_REMOVED lines=12> */
.L_x_114:
[----:B------:R-:W-:Y:S05]  /*4fb0*/  BSYNC B1 ;  /* 0x0000000000017941 */ /* 0x000fea0003800000 */
.L_x_113:
        /* <DEDUP_REMOVED lines=12> */
.L_x_116:
[----:B------:R-:W-:Y:S05]  /*5080*/  BSYNC B1 ;  /* 0x0000000000017941 */ /* 0x000fea0003800000 */
.L_x_115:
        /* <DEDUP_REMOVED lines=12> */
.L_x_118:
[----:B------:R-:W-:Y:S05]  /*5150*/  BSYNC B1 ;  /* 0x0000000000017941 */ /* 0x000fea0003800000 */
.L_x_117:
        /* <DEDUP_REMOVED lines=12> */
.L_x_120:
[----:B------:R-:W-:Y:S05]  /*5220*/  BSYNC B1 ;  /* 0x0000000000017941 */ /* 0x000fea0003800000 */
.L_x_119:
        /* <DEDUP_REMOVED lines=12> */
.L_x_122:
[----:B------:R-:W-:Y:S05]  /*52f0*/  BSYNC B1 ;  /* 0x0000000000017941 */ /* 0x000fea0003800000 */
.L_x_121:
        /* <DEDUP_REMOVED lines=12> */
.L_x_124:
[----:B------:R-:W-:Y:S05]  /*53c0*/  BSYNC B1 ;  /* 0x0000000000017941 */ /* 0x000fea0003800000 */
.L_x_123:
        /* <DEDUP_REMOVED lines=12> */
.L_x_126:
[----:B------:R-:W-:Y:S05]  /*5490*/  BSYNC B1 ;  /* 0x0000000000017941 */ /* 0x000fea0003800000 */
.L_x_125:
        /* <DEDUP_REMOVED lines=12> */
.L_x_128:
[----:B------:R-:W-:Y:S05]  /*5560*/  BSYNC B1 ;  /* 0x0000000000017941 */ /* 0x000fea0003800000 */
.L_x_127:
        /* <DEDUP_REMOVED lines=12> */
.L_x_130:
[----:B------:R-:W-:Y:S05]  /*5630*/  BSYNC B1 ;  /* 0x0000000000017941 */ /* 0x000fea0003800000 */
.L_x_129:
        /* <DEDUP_REMOVED lines=12> */
.L_x_132:
[----:B------:R-:W-:Y:S05]  /*5700*/  BSYNC B1 ;  /* 0x0000000000017941 */ /* 0x000fea0003800000 */
.L_x_131:
        /* <DEDUP_REMOVED lines=12> */
.L_x_134:
[----:B------:R-:W-:Y:S05]  /*57d0*/  BSYNC B1 ;  /* 0x0000000000017941 */ /* 0x000fea0003800000 */
.L_x_133:
        /* <DEDUP_REMOVED lines=12> */
.L_x_136:
[----:B------:R-:W-:Y:S05]  /*58a0*/  BSYNC B1 ;  /* 0x0000000000017941 */ /* 0x000fea0003800000 */
.L_x_135:
        /* <DEDUP_REMOVED lines=12> */
.L_x_138:
[----:B------:R-:W-:Y:S05]  /*5970*/  BSYNC B1 ;  /* 0x0000000000017941 */ /* 0x000fea0003800000 */
.L_x_137:
        /* <DEDUP_REMOVED lines=12> */
.L_x_140:
[----:B------:R-:W-:Y:S05]  /*5a40*/  BSYNC B1 ;  /* 0x0000000000017941 */ /* 0x000fea0003800000 */
.L_x_139:
        /* <DEDUP_REMOVED lines=12> */
.L_x_142:
[----:B------:R-:W-:Y:S05]  /*5b10*/  BSYNC B1 ;  /* 0x0000000000017941 */ /* 0x000fea0003800000 */
.L_x_141:
        /* <DEDUP_REMOVED lines=12> */
.L_x_144:
[----:B------:R-:W-:Y:S05]  /*5be0*/  BSYNC B1 ;  /* 0x0000000000017941 */ /* 0x000fea0003800000 */
.L_x_143:
[----:B-----5:R-:W-:Y:S01]  /*5bf0*/  LOP3.LUT R5, R5, 0xff, RZ, 0xc0, !PT ;  /* 0x000000ff05057812 */ /* 0x020fe200078ec0ff */
[----:B------:R-:W-:Y:S01]  /*5c00*/  BSSY B1, `(.L_x_145) ;  /* 0x000000b000017945 */ /* 0x000fe20003800000 */
[----:B------:R-:W-:Y:S02]  /*5c10*/  ISETP.LT.OR P4, PT, R29, 0x71, !P0 ;  /* 0x000000711d00780c */ /* 0x000fe40004781670 */
[----:B------:R-:W-:-:S05]  /*5c20*/  F2FP.F16.E4M3.UNPACK_B R5, R5 ;  /* 0x00000005ff05723e */ /* 0x000fca00020006ff */
[----:B------:R-:W-:-:S05]  /*5c30*/  HADD2.F32 R18, -RZ, R5.H0_H0 ;  /* 0x20000005ff127230 */ /* 0x000fca0000004100 */
[----:B------:R-:W-:-:S04]  /*5c40*/  FMUL R5, R18, R9 ;  /* 0x0000000912057220 */ /* 0x000fc80000400000 */
[----:B------:R-:W-:-:S05]  /*5c50*/  FFMA R5, R20, R8, R5 ;  /* 0x0000000814057223 */ /* 0x000fca0000000005 */
[----:B0-----:R-:W-:Y:S02]  /*5c60*/  F2FP.SATFINITE.E4M3.F32.PACK_AB_MERGE_C R23, RZ, R5, RZ ;  /* 0x00000005ff17723e */ /* 0x001fe400048070ff */
[----:B------:R-:W-:-:S03]  /*5c70*/  PRMT R5, RZ, 0x7610, R5 ;  /* 0x00007610ff057816 */ /* 0x000fc60000000005 */
[----:B------:R0:W-:Y:S01]  /*5c80*/  @!P3 STG.E.U8 desc[UR18][R6.64+0x69], R23 ;  /* 0x000069170600b986 */ /* 0x0001e2000c101112 */
[----:B------:R-:W-:Y:S05]  /*5c90*/  @P4 BRA `(.L_x_146) ;  /* 0x0000000000044947 */ /* 0x000fea0003800000 */
[----:B------:R0:W5:Y:S02]  /*5ca0*/  LDG.E.U8 R5, desc[UR18][R24.64+0x70] ;  /* 0x0000701218057981 */ /* 0x000164000c1e1100 */
.L_x_146:
[----:B------:R-:W-:Y:S05]  /*5cb0*/  BSYNC B1 ;  /* 0x0000000000017941 */ /* 0x000fea0003800000 */
.L_x_145:
        /* <DEDUP_REMOVED lines=12> */
.L_x_148:
[----:B------:R-:W-:Y:S05]  /*5d80*/  BSYNC B1 ;  /* 0x0000000000017941 */ /* 0x000fea0003800000 */
.L_x_147:
        /* <DEDUP_REMOVED lines=12> */
.L_x_150:
[----:B------:R-:W-:Y:S05]  /*5e50*/  BSYNC B1 ;  /* 0x0000000000017941 */ /* 0x000fea0003800000 */
.L_x_149:
        /* <DEDUP_REMOVED lines=8> */
[----:B0-----:R-:W-:-:S05]  /*5ee0*/  F2FP.SATFINITE.E4M3.F32.PACK_AB_MERGE_C R17, RZ, R18, RZ ;  /* 0x00000012ff11723e */ /* 0x001fca00048070ff */
[----:B------:R0:W-:Y:S01]  /*5ef0*/  @!P4 STG.E.U8 desc[UR18][R6.64+0x70], R17 ;  /* 0x000070110600c986 */ /* 0x0001e2000c101112 */
[----:B------:R-:W-:Y:S05]  /*5f00*/  @P3 BRA `(.L_x_152) ;  /* 0x0000000000043947 */ /* 0x000fea0003800000 */
[----:B------:R0:W5:Y:S02]  /*5f10*/  LDG.E.U8 R5, desc[UR18][R26.64+0x71] ;  /* 0x000071121a057981 */ /* 0x000164000c1e1100 */
.L_x_152:
[----:B------:R-:W-:Y:S05]  /*5f20*/  BSYNC B1 ;  /* 0x0000000000017941 */ /* 0x000fea0003800000 */
.L_x_151:
        /* <DEDUP_REMOVED lines=12> */
.L_x_154:
[----:B------:R-:W-:Y:S05]  /*5ff0*/  BSYNC B1 ;  /* 0x0000000000017941 */ /* 0x000fea0003800000 */
.L_x_153:
        /* <DEDUP_REMOVED lines=12> */
.L_x_156:
[----:B------:R-:W-:Y:S05]  /*60c0*/  BSYNC B1 ;  /* 0x0000000000017941 */ /* 0x000fea0003800000 */
.L_x_155:
        /* <DEDUP_REMOVED lines=12> */
.L_x_158:
[----:B------:R-:W-:Y:S05]  /*6190*/  BSYNC B1 ;  /* 0x0000000000017941 */ /* 0x000fea0003800000 */
.L_x_157:
[----:B-----5:R-:W-:Y:S01]  /*61a0*/  LOP3.LUT R5, R5, 0xff, RZ, 0xc0, !PT ;  /* 0x000000ff05057812 */ /* 0x020fe200078ec0ff */
[----:B------:R-:W-:Y:S01]  /*61b0*/  BSSY B1, `(.L_x_159) ;  /* 0x000000b000017945 */ /* 0x000fe20003800000 */
[----:B------:R-:W-:Y:S02]  /*61c0*/  ISETP.LT.OR P1, PT, R29, 0x7a, !P1 ;  /* 0x0000007a1d00780c */ /* 0x000fe40004f21670 */
[----:B------:R-:W-:-:S05]  /*61d0*/  F2FP.F16.E4M3.UNPACK_B R5, R5 ;  /* 0x00000005ff05723e */ /* 0x000fca00020006ff */
[----:B01--4-:R-:W-:Y:S01]  /*61e0*/  HADD2.F32 R10, -RZ, R5.H0_H0 ;  /* 0x20000005ff0a7230 */ /* 0x013fe20000004100 */
[----:B------:R-:W-:-:S04]  /*61f0*/  PRMT R5, RZ, 0x7610, R5 ;  /* 0x00007610ff057816 */ /* 0x000fc80000000005 */
[----:B------:R-:W-:-:S04]  /*6200*/  FMUL R10, R10, R9 ;  /* 0x000000090a0a7220 */ /* 0x000fc80000400000 */
[----:B------:R-:W-:-:S05]  /*6210*/  FFMA R10, R15, R8, R10 ;  /* 0x000000080f0a7223 */ /* 0x000fca000000000a */
[----:B------:R-:W-:-:S05]  /*6220*/  F2FP.SATFINITE.E4M3.F32.PACK_AB_MERGE_C R11, RZ, R10, RZ ;  /* 0x0000000aff0b723e */ /* 0x000fca00048070ff */
[----:B------:R0:W-:Y:S01]  /*6230*/  @!P3 STG.E.U8 desc[UR18][R6.64+0x78], R11 ;  /* 0x0000780b0600b986 */ /* 0x0001e2000c101112 */
[----:B------:R-:W-:Y:S05]  /*6240*/  @P1 BRA `(.L_x_160) ;  /* 0x0000000000041947 */ /* 0x000fea0003800000 */
[----:B------:R1:W5:Y:S02]  /*6250*/  LDG.E.U8 R5, desc[UR18][R26.64+0x79] ;  /* 0x000079121a057981 */ /* 0x000364000c1e1100 */
.L_x_160:
[----:B------:R-:W-:Y:S05]  /*6260*/  BSYNC B1 ;  /* 0x0000000000017941 */ /* 0x000fea0003800000 */
.L_x_159:
[----:B------:R-:W-:Y:S05]  /*6270*/  @P1 BRA `(.L_x_161) ;  /* 0x0000001000281947 */ /* 0x000fea0003800000 */
[----:B-----5:R-:W-:-:S04]  /*6280*/  LOP3.LUT R5, R5, 0xff, RZ, 0xc0, !PT ;  /* 0x000000ff05057812 */ /* 0x020fc800078ec0ff */
[----:B------:R-:W-:-:S05]  /*6290*/  F2FP.F16.E4M3.UNPACK_B R5, R5 ;  /* 0x00000005ff05723e */ /* 0x000fca00020006ff */
[----:B------:R-:W-:-:S05]  /*62a0*/  HADD2.F32 R10, -RZ, R5.H0_H0 ;  /* 0x20000005ff0a7230 */ /* 0x000fca0000004100 */
[----:B------:R-:W-:-:S04]  /*62b0*/  FMUL R5, R10, R9 ;  /* 0x000000090a057220 */ /* 0x000fc80000400000 */
[----:B------:R-:W-:-:S05]  /*62c0*/  FFMA R5, R14, R8, R5 ;  /* 0x000000080e057223 */ /* 0x000fca0000000005 */
[----:B------:R-:W-:-:S05]  /*62d0*/  F2FP.SATFINITE.E4M3.F32.PACK_AB_MERGE_C R5, RZ, R5, RZ ;  /* 0x00000005ff05723e */ /* 0x000fca00048070ff */
[----:B------:R4:W-:Y:S01]  /*62e0*/  STG.E.U8 desc[UR18][R6.64+0x79], R5 ;  /* 0x0000790506007986 */ /* 0x0009e2000c101112 */
[----:B------:R-:W-:Y:S05]  /*62f0*/  BRA `(.L_x_161) ;  /* 0x0000001000087947 */ /* 0x000fea0003800000 */
.L_x_32:
[----:B------:R-:W-:Y:S01]  /*6300*/  ISETP.GE.AND P1, PT, R34, 0x1, PT ;  /* 0x000000012200780c */ /* 0x000fe20003f26270 */
[-C--:B--2---:R-:W-:Y:S01]  /*6310*/  FMUL R141, R141, R8.reuse ;  /* 0x000000088d8d7220 */ /* 0x084fe20000400000 */
[-C--:B------:R-:W-:Y:S01]  /*6320*/  FMUL R136, R136, R8.reuse ;  /* 0x0000000888887220 */ /* 0x080fe20000400000 */
[----:B------:R-:W-:Y:S01]  /*6330*/  ISETP.GE.AND P0, PT, R34, 0x9, PT ;  /* 0x000000092200780c */ /* 0x000fe20003f06270 */
[-C--:B------:R-:W-:Y:S01]  /*6340*/  FMUL R139, R139, R8.reuse ;  /* 0x000000088b8b7220 */ /* 0x080fe20000400000 */
[C---:B------:R-:W-:Y:S01]  /*6350*/  ISETP.LT.OR P4, PT, R29.reuse, 0x1, !P1 ;  /* 0x000000011d00780c */ /* 0x040fe20004f81670 */
[-C--:B------:R-:W-:Y:S01]  /*6360*/  FMUL R134, R134, R8.reuse ;  /* 0x0000000886867220 */ /* 0x080fe20000400000 */
[----:B------:R-:W-:Y:S01]  /*6370*/  ISETP.LT.OR P5, PT, R29, 0x2, !P1 ;  /* 0x000000021d00780c */ /* 0x000fe20004fa1670 */
[-C--:B------:R-:W-:Y:S01]  /*6380*/  FMUL R137, R137, R8.reuse ;  /* 0x0000000889897220 */ /* 0x080fe20000400000 */
[----:B------:R-:W-:Y:S01]  /*6390*/  F2FP.SATFINITE.E4M3.F32.PACK_AB_MERGE_C R141, RZ, R141, RZ ;  /* 0x0000008dff8d723e */ /* 0x000fe200048070ff */
[----:B------:R-:W-:Y:S01]  /*63a0*/  FMUL R132, R132, R8 ;  /* 0x0000000884847220 */ /* 0x000fe20000400000 */
[----:B------:R-:W-:Y:S01]  /*63b0*/  F2FP.SATFINITE.E4M3.F32.PACK_AB_MERGE_C R5, RZ, R136, RZ ;  /* 0x00000088ff05723e */ /* 0x000fe200048070ff */
[-C--:B------:R-:W-:Y:S01]  /*63c0*/  FMUL R135, R135, R8.reuse ;  /* 0x0000000887877220 */ /* 0x080fe20000400000 */
[C---:B------:R-:W-:Y:S01]  /*63d0*/  ISETP.LT.OR P3, PT, R29.reuse, 0x1, !P0 ;  /* 0x000000011d00780c */ /* 0x040fe20004761670 */
[-C--:B------:R-:W-:Y:S01]  /*63e0*/  FMUL R130, R130, R8.reuse ;  /* 0x0000000882827220 */ /* 0x080fe20000400000 */
[----:B------:R-:W-:Y:S01]  /*63f0*/  ISETP.LT.OR P6, PT, R29, 0xa, !P1 ;  /* 0x0000000a1d00780c */ /* 0x000fe20004fc1670 */
[-C--:B------:R-:W-:Y:S01]  /*6400*/  FMUL R133, R133, R8.reuse ;  /* 0x0000000885857220 */ /* 0x080fe20000400000 */
[----:B------:R-:W-:Y:S01]  /*6410*/  F2FP.SATFINITE.E4M3.F32.PACK_AB_MERGE_C R139, RZ, R139, RZ ;  /* 0x0000008bff8b723e */ /* 0x000fe200048070ff */
[----:B------:R-:W-:Y:S01]  /*6420*/  @!P4 STG.E.U8 desc[UR18][R10.64], R141 ;  /* 0x0000008d0a00c986 */ /* 0x000fe2000c101112 */
[C---:B------:R-:W-:Y:S01]  /*6430*/  ISETP.LT.OR P4, PT, R29.reuse, 0x2, !P0 ;  /* 0x000000021d00780c */ /* 0x040fe20004781670 */
[----:B------:R-:W-:Y:S01]  /*6440*/  FMUL R128, R128, R8 ;  /* 0x0000000880807220 */ /* 0x000fe20000400000 */
[----:B------:R-:W-:Y:S01]  /*6450*/  F2FP.SATFINITE.E4M3.F32.PACK_AB_MERGE_C R25, RZ, R134, RZ ;  /* 0x00000086ff19723e */ /* 0x000fe200048070ff */
[----:B------:R0:W-:Y:S01]  /*6460*/  @!P5 STG.E.U8 desc[UR18][R10.64+0x1], R5 ;  /* 0x000001050a00d986 */ /* 0x0001e2000c101112 */
[----:B------:R-:W-:Y:S01]  /*6470*/  ISETP.LT.OR P5, PT, R29, 0x9, !P1 ;  /* 0x000000091d00780c */ /* 0x000fe20004fa1670 */
[-C--:B------:R-:W-:Y:S01]  /*6480*/  FMUL R131, R131, R8.reuse ;  /* 0x0000000883837220 */ /* 0x080fe20000400000 */
[----:B------:R-:W-:Y:S01]  /*6490*/  F2FP.SATFINITE.E4M3.F32.PACK_AB_MERGE_C R137, RZ, R137, RZ ;  /* 0x00000089ff89723e */ /* 0x000fe200048070ff */
[----:B------:R-:W-:Y:S01]  /*64a0*/  @!P3 STG.E.U8 desc[UR18][R6.64], R139 ;  /* 0x0000008b0600b986 */ /* 0x000fe2000c101112 */
[----:B------:R-:W-:Y:S01]  /*64b0*/  ISETP.LT.OR P3, PT, R29, 0x9, !P0 ;  /* 0x000000091d00780c */ /* 0x000fe20004761670 */
[-C--:B------:R-:W-:Y:S01]  /*64c0*/  FMUL R126, R126, R8.reuse ;  /* 0x000000087e7e7220 */ /* 0x080fe20000400000 */
[----:B------:R-:W-:Y:S01]  /*64d0*/  F2FP.SATFINITE.E4M3.F32.PACK_AB_MERGE_C R135, RZ, R135, RZ ;  /* 0x00000087ff87723e */ /* 0x000fe200048070ff */
[-C--:B------:R-:W-:Y:S01]  /*64e0*/  FMUL R129, R129, R8.reuse ;  /* 0x0000000881817220 */ /* 0x080fe20000400000 */
[----:B------:R-:W-:Y:S01]  /*64f0*/  F2FP.SATFINITE.E4M3.F32.PACK_AB_MERGE_C R133, RZ, R133, RZ ;  /* 0x00000085ff85723e */ /* 0x000fe200048070ff */
[----:B------:R1:W-:Y:S01]  /*6500*/  @!P4 STG.E.U8 desc[UR18][R6.64+0x1], R25 ;  /* 0x000001190600c986 */ /* 0x0003e2000c101112 */
[C---:B------:R-:W-:Y:S01]  /*6510*/  ISETP.LT.OR P4, PT, R29.reuse, 0xa, !P0 ;  /* 0x0000000a1d00780c */ /* 0x040fe20004781670 */
[----:B------:R-:W-:Y:S01]  /*6520*/  FMUL R124, R124, R8 ;  /* 0x000000087c7c7220 */ /* 0x000fe20000400000 */
[----:B0-----:R-:W-:Y:S01]  /*6530*/  F2FP.SATFINITE.E4M3.F32.PACK_AB_MERGE_C R5, RZ, R132, RZ ;  /* 0x00000084ff05723e */ /* 0x001fe200048070ff */
[----:B------:R-:W-:Y:S01]  /*6540*/  @!P5 STG.E.U8 desc[UR18][R10.64+0x8], R137 ;  /* 0x000008890a00d986 */ /* 0x000fe2000c101112 */
[----:B------:R-:W-:Y:S01]  /*6550*/  ISETP.LT.OR P5, PT, R29, 0x11, !P1 ;  /* 0x000000111d00780c */ /* 0x000fe20004fa1670 */
[-C--:B------:R-:W-:Y:S01]  /*6560*/  FMUL R127, R127, R8.reuse ;  /* 0x000000087f7f7220 */ /* 0x080fe20000400000 */
[----:B------:R-:W-:Y:S01]  /*6570*/  F2FP.SATFINITE.E4M3.F32.PACK_AB_MERGE_C R131, RZ, R131, RZ ;  /* 0x00000083ff83723e */ /* 0x000fe200048070ff */
[----:B------:R0:W-:Y:S01]  /*6580*/  @!P6 STG.E.U8 desc[UR18][R10.64+0x9], R5 ;  /* 0x000009050a00e986 */ /* 0x0001e2000c101112 */
[----:B------:R-:W-:Y:S01]  /*6590*/  ISETP.LT.OR P6, PT, R29, 0x12, !P1 ;  /* 0x000000121d00780c */ /* 0x000fe20004fc1670 */
[----:B------:R-:W-:Y:S01]  /*65a0*/  FMUL R122, R122, R8 ;  /* 0x000000087a7a7220 */ /* 0x000fe20000400000 */
[----:B------:R-:W-:Y:S01]  /*65b0*/  F2FP.SATFINITE.E4M3.F32.PACK_AB_MERGE_C R129, RZ, R129, RZ ;  /* 0x00000081ff81723e */ /* 0x000fe200048070ff */
[----:B------:R-:W-:Y:S01]  /*65c0*/  @!P3 STG.E.U8 desc[UR18][R6.64+0x8], R135 ;  /* 0x000008870600b986 */ /* 0x000fe2000c101112 */
[----:B-1----:R-:W-:Y:S01]  /*65d0*/  F2FP.SATFINITE.E4M3.F32.PACK_AB_MERGE_C R25, RZ, R130, RZ ;  /* 0x00000082ff19723e */ /* 0x002fe200048070ff */
[-C--:B------:R-:W-:Y:S01]  /*65e0*/  FMUL R125, R125, R8.reuse ;  /* 0x000000087d7d7220 */ /* 0x080fe20000400000 */
[C---:B------:R-:W-:Y:S01]  /*65f0*/  ISETP.LT.OR P3, PT, R29.reuse, 0x11, !P0 ;  /* 0x000000111d00780c */ /* 0x040fe20004761670 */
[-C--:B------:R-:W-:Y:S01]  /*6600*/  FMUL R120, R120, R8.reuse ;  /* 0x0000000878787220 */ /* 0x080fe20000400000 */
[----:B------:R-:W-:Y:S01]  /*6610*/  F2FP.SATFINITE.E4M3.F32.PACK_AB_MERGE_C R127, RZ, R127, RZ ;  /* 0x0000007fff7f723e */ /* 0x000fe200048070ff */
[----:B------:R1:W-:Y:S01]  /*6620*/  @!P4 STG.E.U8 desc[UR18][R6.64+0x9], R25 ;  /* 0x000009190600c986 */ /* 0x0003e2000c101112 */
[----:B------:R-:W-:Y:S01]  /*6630*/  ISETP.LT.OR P4, PT, R29, 0x12, !P0 ;  /* 0x000000121d00780c */ /* 0x000fe20004781670 */
[----:B------:R-:W-:Y:S01]  /*6640*/  FMUL R123, R123, R8 ;  /* 0x000000087b7b7220 */ /* 0x000fe20000400000 */
[----:B0-----:R-:W-:Y:S01]  /*6650*/  F2FP.SATFINITE.E4M3.F32.PACK_AB_MERGE_C R5, RZ, R128, RZ ;  /* 0x00000080ff05723e */ /* 0x001fe200048070ff */
[----:B------:R-:W-:Y:S01]  /*6660*/  @!P5 STG.E.U8 desc[UR18][R10.64+0x10], R133 ;  /* 0x000010850a00d986 */ /* 0x000fe2000c101112 */
[C---:B------:R-:W-:Y:S01]  /*6670*/  ISETP.LT.OR P5, PT, R29.reuse, 0x19, !P1 ;  /* 0x000000191d00780c */ /* 0x040fe20004fa1670 */
[-C--:B------:R-:W-:Y:S01]  /*6680*/  FMUL R118, R118, R8.reuse ;  /* 0x0000000876767220 */ /* 0x080fe20000400000 */
[----:B------:R-:W-:Y:S01]  /*6690*/  F2FP.SATFINITE.E4M3.F32.PACK_AB_MERGE_C R125, RZ, R125, RZ ;  /* 0x0000007dff7d723e */ /* 0x000fe200048070ff */
[----:B------:R0:W-:Y:S01]  /*66a0*/  @!P6 STG.E.U8 desc[UR18][R10.64+0x11], R5 ;  /* 0x000011050a00e986 */ /* 0x0001e2000c101112 */
[----:B------:R-:W-:Y:S01]  /*66b0*/  ISETP.LT.OR P6, PT, R29, 0x1a, !P1 ;  /* 0x0000001a1d00780c */ /* 0x000fe20004fc1670 */
[-C--:B------:R-:W-:Y:S01]  /*66c0*/  FMUL R121, R121, R8.reuse ;  /* 0x0000000879797220 */ /* 0x080fe20000400000 */
[----:B------:R-:W-:Y:S01]  /*66d0*/  FMUL R116, R116, R8 ;  /* 0x0000000874747220 */ /* 0x000fe20000400000 */
[----:B-1----:R-:W-:Y:S01]  /*66e0*/  F2FP.SATFINITE.E4M3.F32.PACK_AB_MERGE_C R25, RZ, R126, RZ ;  /* 0x0000007eff19723e */ /* 0x002fe200048070ff */
[----:B------:R-:W-:Y:S01]  /*66f0*/  @!P3 STG.E.U8 desc[UR18][R6.64+0x10], R131 ;  /* 0x000010830600b986 */ /* 0x000fe2000c101112 */
[----:B------:R-:W-:Y:S01]  /*6700*/  ISETP.LT.OR P3, PT, R29, 0x19, !P0 ;  /* 0x000000191d00780c */ /* 0x000fe20004761670 */
        /* <DEDUP_REMOVED lines=35> */
[----:B------:R-:W-:Y:S01]  /*6940*/  ISETP.LT.OR P3, PT, R29, 0x29, !P0 ;  /* 0x000000291d00780c */ /* 0x000fe20004761670 */
[-C--:B------:R-:W-:Y:S01]  /*6950*/  FMUL R109, R109, R8.reuse ;  /* 0x000000086d6d7220 */ /* 0x080fe20000400000 */
[-C--:B------:R-:W-:Y:S01]  /*6960*/  FMUL R104, R104, R8.reuse ;  /* 0x0000000868687220 */ /* 0x080fe20000400000 */
        /* <DEDUP_REMOVED lines=104> */
[----:B------:R-:W-:-:S02]  /*6ff0*/  ISETP.LT.OR P3, PT, R29, 0x59, !P0 ;  /* 0x000000591d00780c */ /* 0x000fc40004761670 */
[----:B------:R-:W-:Y:S01]  /*7000*/  F2FP.SATFINITE.E4M3.F32.PACK_AB_MERGE_C R19, RZ, R19, RZ ;  /* 0x00000013ff13723e */ /* 0x000fe200048070ff */
[----:B------:R1:W-:Y:S01]  /*7010*/  @!P4 STG.E.U8 desc[UR18][R6.64+0x51], R25 ;  /* 0x000051190600c986 */ /* 0x0003e2000c101112 */
[C---:B------:R-:W-:Y:S02]  /*7020*/  ISETP.LT.OR P4, PT, R29.reuse, 0x5a, !P0 ;  /* 0x0000005a1d00780c */ /* 0x040fe40004781670 */
[----:B0-----:R-:W-:Y:S01]  /*7030*/  F2FP.SATFINITE.E4M3.F32.PACK_AB_MERGE_C R5, RZ, R92, RZ ;  /* 0x0000005cff05723e */ /* 0x001fe200048070ff */
[----:B------:R-:W-:Y:S01]  /*7040*/  @!P5 STG.E.U8 desc[UR18][R10.64+0x58], R97 ;  /* 0x000058610a00d986 */ /* 0x000fe2000c101112 */
[C---:B------:R-:W-:Y:S02]  /*7050*/  ISETP.LT.OR P5, PT, R29.reuse, 0x61, !P1 ;  /* 0x000000611d00780c */ /* 0x040fe40004fa1670 */
[----:B------:R-:W-:Y:S01]  /*7060*/  F2FP.SATFINITE.E4M3.F32.PACK_AB_MERGE_C R13, RZ, R13, RZ ;  /* 0x0000000dff0d723e */ /* 0x000fe200048070ff */
[----:B------:R0:W-:Y:S01]  /*7070*/  @!P6 STG.E.U8 desc[UR18][R10.64+0x59], R5 ;  /* 0x000059050a00e986 */ /* 0x0001e2000c101112 */
[----:B------:R-:W-:-:S02]  /*7080*/  ISETP.LT.OR P6, PT, R29, 0x62, !P1 ;  /* 0x000000621d00780c */ /* 0x000fc40004fc1670 */
[----:B------:R-:W-:Y:S01]  /*7090*/  F2FP.SATFINITE.E4M3.F32.PACK_AB_MERGE_C R15, RZ, R15, RZ ;  /* 0x0000000fff0f723e */ /* 0x000fe200048070ff */
[----:B------:R-:W-:Y:S01]  /*70a0*/  @!P3 STG.E.U8 desc[UR18][R6.64+0x58], R95 ;  /* 0x0000585f0600b986 */ /* 0x000fe2000c101112 */
[----:B-1----:R-:W-:Y:S02]  /*70b0*/  F2FP.SATFINITE.E4M3.F32.PACK_AB_MERGE_C R25, RZ, R90, RZ ;  /* 0x0000005aff19723e */ /* 0x002fe400048070ff */
[----:B------:R-:W-:-:S03]  /*70c0*/  ISETP.LT.OR P3, PT, R29, 0x61, !P0 ;  /* 0x000000611d00780c */ /* 0x000fc60004761670 */
[----:B------:R1:W-:Y:S01]  /*70d0*/  @!P4 STG.E.U8 desc[UR18][R6.64+0x59], R25 ;  /* 0x000059190600c986 */ /* 0x0003e2000c101112 */
[C---:B------:R-:W-:Y:S02]  /*70e0*/  ISETP.LT.OR P4, PT, R29.reuse, 0x62, !P0 ;  /* 0x000000621d00780c */ /* 0x040fe40004781670 */
[----:B0-----:R-:W-:Y:S01]  /*70f0*/  F2FP.SATFINITE.E4M3.F32.PACK_AB_MERGE_C R5, RZ, R88, RZ ;  /* 0x00000058ff05723e */ /* 0x001fe200048070ff */
[----:B------:R-:W-:Y:S01]  /*7100*/  @!P5 STG.E.U8 desc[UR18][R10.64+0x60], R93 ;  /* 0x0000605d0a00d986 */ /* 0x000fe2000c101112 */
[----:B------:R-:W-:-:S03]  /*7110*/  ISETP.LT.OR P5, PT, R29, 0x69, !P1 ;  /* 0x000000691d00780c */ /* 0x000fc60004fa1670 */
[----:B------:R0:W-:Y:S01]  /*7120*/  @!P6 STG.E.U8 desc[UR18][R10.64+0x61], R5 ;  /* 0x000061050a00e986 */ /* 0x0001e2000c101112 */
[C---:B------:R-:W-:Y:S02]  /*7130*/  ISETP.LT.OR P6, PT, R29.reuse, 0x6a, !P1 ;  /* 0x0000006a1d00780c */ /* 0x040fe40004fc1670 */
[----:B-1----:R-:W-:Y:S01]  /*7140*/  F2FP.SATFINITE.E4M3.F32.PACK_AB_MERGE_C R25, RZ, R22, RZ ;  /* 0x00000016ff19723e */ /* 0x002fe200048070ff */
[----:B------:R-:W-:Y:S01]  /*7150*/  @!P3 STG.E.U8 desc[UR18][R6.64+0x60], R91 ;  /* 0x0000605b0600b986 */ /* 0x000fe2000c101112 */
        /* <DEDUP_REMOVED lines=11> */
[----:B------:R-:W-:Y:S01]  /*7210*/  @!P4 STG.E.U8 desc[UR18][R6.64+0x69], R25 ;  /* 0x000069190600c986 */ /* 0x000fe2000c101112 */
[C---:B------:R-:W-:Y:S02]  /*7220*/  ISETP.LT.OR P4, PT, R29.reuse, 0x79, !P1 ;  /* 0x000000791d00780c */ /* 0x040fe40004f81670 */
[C---:B------:R-:W-:Y:S01]  /*7230*/  ISETP.LT.OR P1, PT, R29.reuse, 0x7a, !P1 ;  /* 0x0000007a1d00780c */ /* 0x040fe20004f21670 */
[----:B------:R1:W-:Y:S01]  /*7240*/  @!P5 STG.E.U8 desc[UR18][R10.64+0x70], R21 ;  /* 0x000070150a00d986 */ /* 0x0003e2000c101112 */
[C---:B------:R-:W-:Y:S02]  /*7250*/  ISETP.LT.OR P5, PT, R29.reuse, 0x72, !P0 ;  /* 0x000000721d00780c */ /* 0x040fe400047a1670 */
[----:B0-----:R-:W-:Y:S01]  /*7260*/  F2FP.SATFINITE.E4M3.F32.PACK_AB_MERGE_C R5, RZ, R16, RZ ;  /* 0x00000010ff05723e */ /* 0x001fe200048070ff */
[----:B------:R0:W-:Y:S01]  /*7270*/  @!P6 STG.E.U8 desc[UR18][R10.64+0x71], R17 ;  /* 0x000071110a00e986 */ /* 0x0001e2000c101112 */
[C---:B------:R-:W-:Y:S02]  /*7280*/  ISETP.LT.OR P6, PT, R29.reuse, 0x79, !P0 ;  /* 0x000000791d00780c */ /* 0x040fe400047c1670 */
[----:B------:R-:W-:Y:S01]  /*7290*/  ISETP.LT.OR P0, PT, R29, 0x7a, !P0 ;  /* 0x0000007a1d00780c */ /* 0x000fe20004701670 */
[----:B------:R2:W-:Y:S01]  /*72a0*/  @!P3 STG.E.U8 desc[UR18][R6.64+0x70], R19 ;  /* 0x000070130600b986 */ /* 0x0005e2000c101112 */
[----:B-1----:R-:W-:-:S05]  /*72b0*/  F2FP.SATFINITE.E4M3.F32.PACK_AB_MERGE_C R21, RZ, R14, RZ ;  /* 0x0000000eff15723e */ /* 0x002fca00048070ff */
[----:B------:R2:W-:Y:S01]  /*72c0*/  @!P5 STG.E.U8 desc[UR18][R6.64+0x71], R5 ;  /* 0x000071050600d986 */ /* 0x0005e2000c101112 */
[----:B0-----:R-:W-:-:S03]  /*72d0*/  F2FP.SATFINITE.E4M3.F32.PACK_AB_MERGE_C R17, RZ, R12, RZ ;  /* 0x0000000cff11723e */ /* 0x001fc600048070ff */
[----:B------:R2:W-:Y:S04]  /*72e0*/  @!P4 STG.E.U8 desc[UR18][R10.64+0x78], R13 ;  /* 0x0000780d0a00c986 */ /* 0x0005e8000c101112 */
[----:B------:R2:W-:Y:S04]  /*72f0*/  @!P1 STG.E.U8 desc[UR18][R10.64+0x79], R17 ;  /* 0x000079110a009986 */ /* 0x0005e8000c101112 */
[----:B------:R2:W-:Y:S04]  /*7300*/  @!P6 STG.E.U8 desc[UR18][R6.64+0x78], R15 ;  /* 0x0000780f0600e986 */ /* 0x0005e8000c101112 */
[----:B------:R2:W-:Y:S02]  /*7310*/  @!P0 STG.E.U8 desc[UR18][R6.64+0x79], R21 ;  /* 0x0000791506008986 */ /* 0x0005e4000c101112 */
.L_x_161:
[----:B------:R-:W-:Y:S05]  /*7320*/  BSYNC B0 ;  /* 0x0000000000007941 */ /* 0x000fea0003800000 */
.L_x_31:
[----:B------:R-:W-:Y:S01]  /*7330*/  ULDC UR6, c[0x0][0xc] ;  /* 0x0000030000067ab9 */ /* 0x000fe20000000800 */
[----:B------:R-:W-:Y:S01]  /*7340*/  ULDC UR7, c[0x0][0x10] ;  /* 0x0000040000077ab9 */ /* 0x000fe20000000800 */
[----:B--2-45:R-:W2:Y:S01]  /*7350*/  LDC R5, c[0x0][0x14] ;  /* 0x00000500ff057b82 */ /* 0x034ea20000000800 */
[----:B------:R-:W-:Y:S01]  /*7360*/  UIMAD.WIDE.U32 UR6, UR6, UR7, URZ ;  /* 0x00000007060672a5 */ /* 0x000fe2000f8e003f */
[----:B0-----:R-:W-:Y:S01]  /*7370*/  PRMT R7, RZ, 0x7610, R7 ;  /* 0x00007610ff077816 */ /* 0x001fe20000000007 */
[----:B------:R-:W-:-:S04]  /*7380*/  IMAD.MOV.U32 R6, RZ, RZ, -0x1 ;  /* 0xffffffffff067424 */ /* 0x000fc800078e00ff */
[----:B--2---:R-:W-:-:S04]  /*7390*/  IMAD.WIDE.U32 R2, R5, UR6, R2 ;  /* 0x0000000605027c25 */ /* 0x004fc8000f8e0002 */
[----:B------:R-:W-:Y:S01]  /*73a0*/  IMAD R5, R5, UR7, RZ ;  /* 0x0000000705057c24 */ /* 0x000fe2000f8e02ff */
[----:B------:R-:W-:Y:S02]  /*73b0*/  ULDC.64 UR6, c[0x0][0x650] ;  /* 0x0001940000067ab9 */ /* 0x000fe40000000a00 */
[----:B------:R-:W-:Y:S01]  /*73c0*/  ISETP.GE.U32.AND P0, PT, R2, UR6, PT ;  /* 0x0000000602007c0c */ /* 0x000fe2000bf06070 */
[----:B------:R-:W-:Y:S02]  /*73d0*/  IMAD.IADD R3, R3, 0x1, R5 ;  /* 0x0000000103037824 */ /* 0x000fe400078e0205 */
[----:B------:R-:W-:-:S03]  /*73e0*/  IMAD.MOV.U32 R5, RZ, RZ, -0x1 ;  /* 0xffffffffff057424 */ /* 0x000fc600078e00ff */
[----:B------:R-:W-:-:S13]  /*73f0*/  ISETP.GE.U32.AND.EX P0, PT, R3, UR7, PT, P0 ;  /* 0x0000000703007c0c */ /* 0x000fda000bf06100 */
[----:B------:R-:W-:Y:S05]  /*7400*/  @P0 BRA `(.L_x_162) ;  /* 0x0000000400600947 */ /* 0x000fea0003800000 */
[----:B------:R-:W0:Y:S01]  /*7410*/  S2R R20, SR_CTAID.X ;  /* 0x0000000000147919 */ /* 0x000e220000002500 */
[----:B------:R-:W2:Y:S01]  /*7420*/  LDC.64 R14, c[0x0][0x628] ;  /* 0x00018a00ff0e7b82 */ /* 0x000ea20000000a00 */
[----:B------:R-:W-:Y:S01]  /*7430*/  ULDC UR6, c[0x0][0x150] ;  /* 0x0000540000067ab9 */ /* 0x000fe20000000800 */
[----:B------:R-:W-:Y:S01]  /*7440*/  IMAD.MOV.U32 R12, RZ, RZ, R2 ;  /* 0x000000ffff0c7224 */ /* 0x000fe200078e0002 */
[----:B------:R-:W4:Y:S01]  /*7450*/  S2R R22, SR_CTAID.Y ;  /* 0x0000000000167919 */ /* 0x000f220000002600 */
[----:B------:R-:W-:-:S04]  /*7460*/  IMAD.MOV.U32 R13, RZ, RZ, R3 ;  /* 0x000000ffff0d7224 */ /* 0x000fc800078e0003 */
[----:B------:R-:W1:Y:S08]  /*7470*/  LDC R23, c[0x0][0x144] ;  /* 0x00005100ff177b82 */ /* 0x000e700000000800 */
[----:B------:R-:W1:Y:S08]  /*7480*/  LDC R16, c[0x0][0x630] ;  /* 0x00018c00ff107b82 */ /* 0x000e700000000800 */
[----:B------:R-:W1:Y:S01]  /*7490*/  LDC.64 R18, c[0x0][0x620] ;  /* 0x00018800ff127b82 */ /* 0x000e620000000a00 */
[----:B--2---:R-:W-:-:S04]  /*74a0*/  ISETP.NE.U32.AND P0, PT, R14, RZ, PT ;  /* 0x000000ff0e00720c */ /* 0x004fc80003f05070 */
[----:B------:R-:W-:Y:S02]  /*74b0*/  ISETP.NE.AND.EX P0, PT, R15, RZ, PT, P0 ;  /* 0x000000ff0f00720c */ /* 0x000fe40003f05300 */
[----:B0-----:R-:W-:-:S05]  /*74c0*/  I2FP.F32.U32 R5, R20 ;  /* 0x0000001400057245 */ /* 0x001fca0000201000 */
[----:B------:R-:W-:-:S04]  /*74d0*/  FMUL R5, R5, UR6 ;  /* 0x0000000605057c20 */ /* 0x000fc80008400000 */
[----:B------:R0:W2:Y:S02]  /*74e0*/  F2I.U32.TRUNC.NTZ R21, R5 ;  /* 0x0000000500157305 */ /* 0x0000a4000020f000 */
[----:B----4-:R-:W-:Y:S05]  /*74f0*/  @!P0 BRA `(.L_x_163) ;  /* 0x0000000000288947 */ /* 0x010fea0003800000 */
[----:B0-----:R-:W0:Y:S02]  /*7500*/  LDC R5, c[0x0][0x634] ;  /* 0x00018d00ff057b82 */ /* 0x001e240000000800 */
        /* <DEDUP_REMOVED lines=9> */
.L_x_163:
[-CC-:B-1----:R-:W-:Y:S01]  /*75a0*/  SHF.R.U64 R17, R12, R16.reuse, R13.reuse ;  /* 0x000000100c117219 */ /* 0x182fe2000000120d */
[----:B------:R-:W1:Y:S01]  /*75b0*/  LDC.64 R28, c[0x0][0x640] ;  /* 0x00019000ff1c7b82 */ /* 0x000e620000000a00 */
[----:B0-----:R-:W-:Y:S01]  /*75c0*/  SHF.R.U32.HI R5, RZ, R16, R13 ;  /* 0x00000010ff057219 */ /* 0x001fe2000001160d */
[----:B--2---:R-:W-:Y:S01]  /*75d0*/  IMAD.MOV R21, RZ, RZ, -R21 ;  /* 0x000000ffff157224 */ /* 0x004fe200078e0a15 */
[----:B------:R-:W-:Y:S01]  /*75e0*/  IADD3 R11, P0, RZ, -R17, RZ ;  /* 0x80000011ff0b7210 */ /* 0x000fe20007f1e0ff */
[----:B------:R-:W-:Y:S02]  /*75f0*/  ULDC UR6, c[0x0][0x154] ;  /* 0x0000550000067ab9 */ /* 0x000fe40000000800 */
[----:B------:R-:W-:Y:S02]  /*7600*/  IMAD R23, R23, R21, R20 ;  /* 0x0000001517177224 */ /* 0x000fe400078e0214 */
[----:B------:R-:W0:Y:S01]  /*7610*/  LDC R12, c[0x0][0x618] ;  /* 0x00018600ff0c7b82 */ /* 0x000e220000000800 */
[----:B------:R-:W-:-:S02]  /*7620*/  IMAD.X R5, RZ, RZ, ~R5, P0 ;  /* 0x000000ffff057224 */ /* 0x000fc400000e0e05 */
[----:B------:R-:W-:-:S04]  /*7630*/  IMAD.WIDE.U32 R6, R11, R18, R2 ;  /* 0x000000120b067225 */ /* 0x000fc800078e0002 */
[----:B------:R-:W-:Y:S01]  /*7640*/  IMAD R10, R5, R18, RZ ;  /* 0x00000012050a7224 */ /* 0x000fe200078e02ff */
[----:B------:R-:W2:Y:S03]  /*7650*/  LDC R24, c[0x0][0x608] ;  /* 0x00018200ff187b82 */ /* 0x000ea60000000800 */
[----:B------:R-:W-:Y:S02]  /*7660*/  IMAD R5, R11, R19, R10 ;  /* 0x000000130b057224 */ /* 0x000fe400078e020a */
[----:B------:R-:W-:Y:S02]  /*7670*/  IMAD.MOV.U32 R11, RZ, RZ, 0x1 ;  /* 0x00000001ff0b7424 */ /* 0x000fe400078e00ff */
[----:B------:R-:W-:Y:S01]  /*7680*/  IMAD.IADD R5, R7, 0x1, R5 ;  /* 0x0000000107057824 */ /* 0x000fe200078e0205 */
[----:B---3--:R-:W3:Y:S01]  /*7690*/  LDC R26, c[0x0][0x658] ;  /* 0x00019600ff1a7b82 */ /* 0x008ee20000000800 */
[----:B------:R-:W-:-:S02]  /*76a0*/  I2FP.F32.U32 R7, R22 ;  /* 0x0000001600077245 */ /* 0x000fc40000201000 */
[----:B-1----:R-:W-:-:S03]  /*76b0*/  ISETP.NE.U32.AND P0, PT, R28, RZ, PT ;  /* 0x000000ff1c00720c */ /* 0x002fc60003f05070 */
[----:B------:R-:W-:Y:S01]  /*76c0*/  FMUL R10, R7, UR6 ;  /* 0x00000006070a7c20 */ /* 0x000fe20008400000 */
[----:B------:R-:W-:Y:S01]  /*76d0*/  ISETP.NE.AND.EX P0, PT, R29, RZ, PT, P0 ;  /* 0x000000ff1d00720c */ /* 0x000fe20003f05300 */
[----:B------:R-:W1:Y:S01]  /*76e0*/  LDC R21, c[0x0][0x148] ;  /* 0x00005200ff157b82 */ /* 0x000e620000000800 */
[-CC-:B0-----:R-:W-:Y:S01]  /*76f0*/  SHF.R.U64 R16, R6, R12.reuse, R5.reuse ;  /* 0x0000000c06107219 */ /* 0x181fe20000001205 */
[----:B------:R0:W4:Y:S01]  /*7700*/  F2I.U32.TRUNC.NTZ R18, R10 ;  /* 0x0000000a00127305 */ /* 0x000122000020f000 */
[----:B------:R-:W-:Y:S01]  /*7710*/  SHF.R.U32.HI R5, RZ, R12, R5 ;  /* 0x0000000cff057219 */ /* 0x000fe20000011605 */
[----:B------:R-:W-:-:S04]  /*7720*/  IMAD.MOV.U32 R7, RZ, RZ, -0x1 ;  /* 0xffffffffff077424 */ /* 0x000fc800078e00ff */
[----:B------:R-:W0:Y:S01]  /*7730*/  LDC R20, c[0x0][0x600] ;  /* 0x00018000ff147b82 */ /* 0x000e220000000800 */
[-CC-:B--2---:R-:W-:Y:S02]  /*7740*/  SHF.R.U64 R14, R16, R24.reuse, R5.reuse ;  /* 0x00000018100e7219 */ /* 0x184fe40000001205 */
[----:B------:R-:W-:-:S05]  /*7750*/  SHF.R.U32.HI R5, RZ, R24, R5 ;  /* 0x00000018ff057219 */ /* 0x000fca0000011605 */
[----:B------:R-:W2:Y:S01]  /*7760*/  LDC R27, c[0x0][0x648] ;  /* 0x00019200ff1b7b82 */ /* 0x000ea20000000800 */
[-C--:B---3--:R-:W-:Y:S02]  /*7770*/  SHF.L.U32 R6, R7, R26.reuse, RZ ;  /* 0x0000001a07067219 */ /* 0x088fe400000006ff */
[-CC-:B------:R-:W-:Y:S02]  /*7780*/  SHF.R.U64 R19, R14, R26.reuse, R5.reuse ;  /* 0x0000001a0e137219 */ /* 0x180fe40000001205 */
[----:B------:R-:W-:Y:S02]  /*7790*/  SHF.R.U32.HI R7, RZ, R26, R5 ;  /* 0x0000001aff077219 */ /* 0x000fe40000011605 */
[----:B------:R-:W-:Y:S01]  /*77a0*/  LOP3.LUT R25, RZ, R6, RZ, 0x33, !PT ;  /* 0x00000006ff197212 */ /* 0x000fe200078e33ff */
[----:B------:R-:W3:Y:S01]  /*77b0*/  LDC R30, c[0x0][0x638] ;  /* 0x00018e00ff1e7b82 */ /* 0x000ee20000000800 */
[----:B------:R-:W-:Y:S01]  /*77c0*/  SHF.L.U32 R26, R11, R26, RZ ;  /* 0x0000001a0b1a7219 */ /* 0x000fe200000006ff */
[----:B------:R-:W-:-:S06]  /*77d0*/  IMAD.MOV.U32 R6, RZ, RZ, R19 ;  /* 0x000000ffff067224 */ /* 0x000fcc00078e0013 */
[----:B------:R-:W0:Y:S01]  /*77e0*/  LDC R31, c[0x0][0x610] ;  /* 0x00018400ff1f7b82 */ /* 0x000e220000000800 */
[----:B----4-:R-:W-:Y:S05]  /*77f0*/  @!P0 BRA `(.L_x_164) ;  /* 0x0000000000288947 */ /* 0x010fea0003800000 */
[----:B------:R-:W4:Y:S02]  /*7800*/  LDC R6, c[0x0][0x64c] ;  /* 0x00019300ff067b82 */ /* 0x000f240000000800 */
[----:B----4-:R-:W-:-:S05]  /*7810*/  IADD3 R5, P0, R19, R6, RZ ;  /* 0x0000000613057210 */ /* 0x010fca0007f1e0ff */
[----:B------:R-:W-:-:S04]  /*7820*/  IMAD.X R15, RZ, RZ, R7, P0 ;  /* 0x000000ffff0f7224 */ /* 0x000fc800000e0607 */
[----:B------:R-:W-:-:S04]  /*7830*/  IMAD.WIDE.U32 R6, R15, R28, RZ ;  /* 0x0000001c0f067225 */ /* 0x000fc800078e00ff */
[----:B0-----:R-:W-:-:S04]  /*7840*/  IMAD.WIDE.U32 R10, P0, R5, R29, R6 ;  /* 0x0000001d050a7225 */ /* 0x001fc80007800006 */
[----:B------:R-:W-:-:S04]  /*7850*/  IMAD.WIDE.U32 R6, R5, R28, RZ ;  /* 0x0000001c05067225 */ /* 0x000fc800078e00ff */
[----:B------:R-:W-:Y:S01]  /*7860*/  IMAD.X R13, RZ, RZ, RZ, P0 ;  /* 0x000000ffff0d7224 */ /* 0x000fe200000e06ff */
[----:B------:R-:W-:Y:S01]  /*7870*/  IADD3 RZ, P0, R7, R10, RZ ;  /* 0x0000000a07ff7210 */ /* 0x000fe20007f1e0ff */
[----:B------:R-:W-:-:S04]  /*7880*/  IMAD.MOV.U32 R12, RZ, RZ, R11 ;  /* 0x000000ffff0c7224 */ /* 0x000fc800078e000b */
[----:B------:R-:W-:-:S08]  /*7890*/  IMAD.WIDE.U32.X R6, R15, R29, R12, P0 ;  /* 0x0000001d0f067225 */ /* 0x000fd000000e040c */
.L_x_164:
[----:B--2---:R-:W-:Y:S01]  /*78a0*/  SHF.R.U64 R5, R6, R27, R7 ;  /* 0x0000001b06057219 */ /* 0x004fe20000001207 */
[----:B0-----:R-:W-:Y:S01]  /*78b0*/  VIADD R7, R20, 0xffffffff ;  /* 0xffffffff14077836 */ /* 0x001fe20000000000 */
[----:B------:R-:W-:Y:S01]  /*78c0*/  LOP3.LUT R28, R14, R25, RZ, 0xc0, !PT ;  /* 0x000000190e1c7212 */ /* 0x000fe200078ec0ff */
[----:B------:R-:W-:Y:S02]  /*78d0*/  IMAD.MOV R18, RZ, RZ, -R18 ;  /* 0x000000ffff127224 */ /* 0x000fe400078e0a12 */
[----:B------:R-:W-:Y:S01]  /*78e0*/  IMAD.MOV R6, RZ, RZ, -R5 ;  /* 0x000000ffff067224 */ /* 0x000fe200078e0a05 */
[----:B------:R-:W-:Y:S01]  /*78f0*/  LOP3.LUT R16, R16, R7, RZ, 0xc0, !PT ;  /* 0x0000000710107212 */ /* 0x000fe200078ec0ff */
[----:B------:R-:W-:Y:S02]  /*7900*/  IMAD R28, R26, R5, R28 ;  /* 0x000000051a1c7224 */ /* 0x000fe400078e021c */
[----:B-1----:R-:W-:Y:S02]  /*7910*/  @P2 IMAD R23, R21, R18, R22 ;  /* 0x0000001215172224 */ /* 0x002fe400078e0216 */
[----:B---3--:R-:W-:-:S02]  /*7920*/  IMAD R5, R6, R30, R19 ;  /* 0x0000001e06057224 */ /* 0x008fc400078e0213 */
[----:B------:R-:W-:Y:S02]  /*7930*/  IMAD R28, R28, R31, R23 ;  /* 0x0000001f1c1c7224 */ /* 0x000fe400078e0217 */
[----:B------:R-:W-:Y:S02]  /*7940*/  IMAD R5, R5, R20, R16 ;  /* 0x0000001405057224 */ /* 0x000fe400078e0210 */
[----:B------:R-:W-:-:S03]  /*7950*/  IMAD.MOV.U32 R7, RZ, RZ, 0x1 ;  /* 0x00000001ff077424 */ /* 0x000fc600078e00ff */
[----:B------:R-:W-:Y:S02]  /*7960*/  SEL R6, R5, R28, !P2 ;  /* 0x0000001c05067207 */ /* 0x000fe40005000000 */
[----:B------:R-:W-:Y:S01]  /*7970*/  SEL R28, R28, R5, !P2 ;  /* 0x000000051c1c7207 */ /* 0x000fe20005000000 */
[----:B------:R-:W-:-:S07]  /*7980*/  IMAD.MOV.U32 R5, RZ, RZ, R17 ;  /* 0x000000ffff057224 */ /* 0x000fce00078e0011 */
.L_x_162:
[----:B------:R-:W-:Y:S01]  /*7990*/  UIADD3 UR5, UR9, UR5, URZ ;  /* 0x0000000509057290 */ /* 0x000fe2000fffe03f */
[----:B------:R-:W-:Y:S01]  /*79a0*/  LOP3.LUT P0, RZ, R7, 0xff, RZ, 0xc0, !PT ;  /* 0x000000ff07ff7812 */ /* 0x000fe2000780c0ff */
[----:B------:R-:W-:Y:S02]  /*79b0*/  IMAD.MOV.U32 R7, RZ, RZ, R28 ;  /* 0x000000ffff077224 */ /* 0x000fe400078e001c */
[----:B------:R-:W-:Y:S02]  /*79c0*/  USHF.R.U32.HI UR6, URZ, 0x2, UR5 ;  /* 0x000000023f067899 */ /* 0x000fe40008011605 */
[----:B------:R-:W-:Y:S02]  /*79d0*/  UISETP.GT.U32.AND UP1, UPT, UR5, 0x3, UPT ;  /* 0x000000030500788c */ /* 0x000fe4000bf24070 */
[----:B------:R-:W-:Y:S02]  /*79e0*/  ULOP3.LUT UR6, UR6, 0x1, URZ, 0xc0, !UPT ;  /* 0x0000000106067892 */ /* 0x000fe4000f8ec03f */
[----:B------:R-:W-:-:S02]  /*79f0*/  UISETP.LT.U32.AND UP1, UPT, UR9, 0x4, UP1 ;  /* 0x000000040900788c */ /* 0x000fc40008f21070 */
[----:B------:R-:W-:Y:S02]  /*7a00*/  UISETP.NE.U32.AND UP0, UPT, UR6, 0x1, UPT ;  /* 0x000000010600788c */ /* 0x000fe4000bf05070 */
[----:B------:R-:W-:Y:S02]  /*7a10*/  USEL UR7, URZ, 0x1, !UP1 ;  /* 0x000000013f077887 */ /* 0x000fe4000c800000 */
[----:B------:R-:W-:Y:S02]  /*7a20*/  UISETP.GT.U32.AND UP0, UPT, UR9, 0x3, !UP0 ;  /* 0x000000030900788c */ /* 0x000fe4000c704070 */
[----:B------:R-:W-:Y:S02]  /*7a30*/  ULOP3.LUT UR5, UR5, 0x3, URZ, 0xc0, !UPT ;  /* 0x0000000305057892 */ /* 0x000fe4000f8ec03f */
[----:B------:R-:W-:-:S04]  /*7a40*/  USEL UR6, URZ, 0x1, !UP0 ;  /* 0x000000013f067887 */ /* 0x000fc8000c000000 */
[----:B------:R-:W-:Y:S01]  /*7a50*/  ULOP3.LUT UR4, UR6, UR4, UR7, 0x96, !UPT ;  /* 0x0000000406047292 */ /* 0x000fe2000f8e9607 */
[----:B------:R-:W-:Y:S11]  /*7a60*/  @P0 BRA `(.L_x_165) ;  /* 0xffffff94002c0947 */ /* 0x000ff6000383ffff */
[----:B------:R-:W-:Y:S05]  /*7a70*/  EXIT ;  /* 0x000000000000794d */ /* 0x000fea0003800000 */
.L_x_3:
[----:B0-----:R-:W-:Y:S01]  /*7a80*/  ULDC.64 UR4, c[0x0][0x650] ;  /* 0x0001940000047ab9 */ /* 0x001fe20000000a00 */
        /* <DEDUP_REMOVED lines=25> */
.L_x_167:
[--C-:B------:R-:W-:Y:S01]  /*7c20*/  SHF.R.U64 R16, R14, R18, R15.reuse ;  /* 0x000000120e107219 */ /* 0x100fe2000000120f */
[----:B------:R-:W0:Y:S01]  /*7c30*/  LDC R22, c[0x0][0x618] ;  /* 0x00018600ff167b82 */ /* 0x000e220000000800 */
[----:B------:R-:W-:Y:S01]  /*7c40*/  I2FP.F32.U32 R7, R8 ;  /* 0x0000000800077245 */ /* 0x000fe20000201000 */
[----:B------:R-:W-:Y:S01]  /*7c50*/  ULDC UR4, c[0x0][0x150] ;  /* 0x0000540000047ab9 */ /* 0x000fe20000000800 */
[----:B------:R-:W-:Y:S02]  /*7c60*/  SHF.R.U32.HI R6, RZ, R18, R15 ;  /* 0x00000012ff067219 */ /* 0x000fe4000001160f */
[----:B------:R-:W-:Y:S01]  /*7c70*/  IADD3 R9, P0, RZ, -R16, RZ ;  /* 0x80000010ff097210 */ /* 0x000fe20007f1e0ff */
[----:B------:R-:W-:Y:S01]  /*7c80*/  FMUL R13, R7, UR4 ;  /* 0x00000004070d7c20 */ /* 0x000fe20008400000 */
[----:B------:R-:W-:Y:S01]  /*7c90*/  ULDC UR4, c[0x0][0x154] ;  /* 0x0000550000047ab9 */ /* 0x000fe20000000800 */
[----:B------:R-:W1:Y:S02]  /*7ca0*/  LDC.64 R24, c[0x0][0x640] ;  /* 0x00019000ff187b82 */ /* 0x000e640000000a00 */
[----:B------:R-:W-:-:S02]  /*7cb0*/  IMAD.X R11, RZ, RZ, ~R6, P0 ;  /* 0x000000ffff0b7224 */ /* 0x000fc400000e0e06 */
[----:B------:R-:W2:Y:S01]  /*7cc0*/  F2I.U32.TRUNC.NTZ R13, R13 ;  /* 0x0000000d000d7305 */ /* 0x000ea2000020f000 */
[----:B------:R-:W-:-:S03]  /*7cd0*/  IMAD.WIDE.U32 R6, R9, R20, R2 ;  /* 0x0000001409067225 */ /* 0x000fc600078e0002 */
[----:B------:R-:W3:Y:S01]  /*7ce0*/  LDC R15, c[0x0][0x144] ;  /* 0x00005100ff0f7b82 */ /* 0x000ee20000000800 */
[----:B------:R-:W-:-:S04]  /*7cf0*/  IMAD R12, R11, R20, RZ ;  /* 0x000000140b0c7224 */ /* 0x000fc800078e02ff */
[----:B------:R-:W-:Y:S02]  /*7d00*/  IMAD R9, R9, R21, R12 ;  /* 0x0000001509097224 */ /* 0x000fe400078e020c */
[----:B------:R-:W-:Y:S01]  /*7d10*/  IMAD.MOV.U32 R12, RZ, RZ, -0x1 ;  /* 0xffffffffff0c7424 */ /* 0x000fe200078e00ff */
[----:B------:R-:W4:Y:S01]  /*7d20*/  LDC R18, c[0x0][0x608] ;  /* 0x00018200ff127b82 */ /* 0x000f220000000800 */
[----:B------:R-:W-:Y:S01]  /*7d30*/  IMAD.IADD R7, R7, 0x1, R9 ;  /* 0x0000000107077824 */ /* 0x000fe200078e0209 */
[----:B------:R-:W-:-:S04]  /*7d40*/  I2FP.F32.U32 R9, R10 ;  /* 0x0000000a00097245 */ /* 0x000fc80000201000 */
[-C--:B0-----:R-:W-:Y:S01]  /*7d50*/  SHF.R.U64 R14, R6, R22.reuse, R7 ;  /* 0x00000016060e7219 */ /* 0x081fe20000001207 */
[----:B--2---:R-:W-:Y:S01]  /*7d60*/  IMAD.MOV R6, RZ, RZ, -R13 ;  /* 0x000000ffff067224 */ /* 0x004fe200078e0a0d */
[----:B------:R-:W0:Y:S01]  /*7d70*/  LDC R11, c[0x0][0x658] ;  /* 0x00019600ff0b7b82 */ /* 0x000e220000000800 */
[----:B-1----:R-:W-:Y:S01]  /*7d80*/  ISETP.NE.U32.AND P0, PT, R24, RZ, PT ;  /* 0x000000ff1800720c */ /* 0x002fe20003f05070 */
[----:B------:R-:W-:Y:S01]  /*7d90*/  FMUL R9, R9, UR4 ;  /* 0x0000000409097c20 */ /* 0x000fe20008400000 */
[----:B------:R-:W-:Y:S02]  /*7da0*/  SHF.R.U32.HI R7, RZ, R22, R7 ;  /* 0x00000016ff077219 */ /* 0x000fe40000011607 */
[----:B------:R-:W-:-:S03]  /*7db0*/  ISETP.NE.AND.EX P0, PT, R25, RZ, PT, P0 ;  /* 0x000000ff1900720c */ /* 0x000fc60003f05300 */
[----:B------:R-:W1:Y:S01]  /*7dc0*/  LDC R21, c[0x0][0x148] ;  /* 0x00005200ff157b82 */ /* 0x000e620000000800 */
[----:B---3--:R-:W-:Y:S02]  /*7dd0*/  IMAD R22, R15, R6, R8 ;  /* 0x000000060f167224 */ /* 0x008fe400078e0208 */
[----:B------:R-:W-:-:S05]  /*7de0*/  IMAD.MOV.U32 R8, RZ, RZ, 0x1 ;  /* 0x00000001ff087424 */ /* 0x000fca00078e00ff */
[----:B------:R-:W2:Y:S01]  /*7df0*/  LDC R20, c[0x0][0x600] ;  /* 0x00018000ff147b82 */ /* 0x000ea20000000800 */
[-CC-:B----4-:R-:W-:Y:S02]  /*7e00*/  SHF.R.U64 R17, R14, R18.reuse, R7.reuse ;  /* 0x000000120e117219 */ /* 0x190fe40000001207 */
[----:B------:R-:W-:Y:S02]  /*7e10*/  SHF.R.U32.HI R6, RZ, R18, R7 ;  /* 0x00000012ff067219 */ /* 0x000fe40000011607 */
[----:B------:R3:W4:Y:S03]  /*7e20*/  F2I.U32.TRUNC.NTZ R18, R9 ;  /* 0x0000000900127305 */ /* 0x000726000020f000 */
[----:B------:R-:W1:Y:S01]  /*7e30*/  LDC R23, c[0x0][0x648] ;  /* 0x00019200ff177b82 */ /* 0x000e620000000800 */
[-C--:B0-----:R-:W-:Y:S02]  /*7e40*/  SHF.R.U64 R19, R17, R11.reuse, R6 ;  /* 0x0000000b11137219 */ /* 0x081fe40000001206 */
[----:B------:R-:W-:-:S02]  /*7e50*/  SHF.L.U32 R12, R12, R11, RZ ;  /* 0x0000000b0c0c7219 */ /* 0x000fc400000006ff */
[-C--:B------:R-:W-:Y:S01]  /*7e60*/  SHF.R.U32.HI R7, RZ, R11.reuse, R6 ;  /* 0x0000000bff077219 */ /* 0x080fe20000011606 */
[----:B------:R-:W-:Y:S01]  /*7e70*/  IMAD.MOV.U32 R6, RZ, RZ, R19 ;  /* 0x000000ffff067224 */ /* 0x000fe200078e0013 */
[----:B------:R-:W-:Y:S01]  /*7e80*/  SHF.L.U32 R27, R8, R11, RZ ;  /* 0x0000000b081b7219 */ /* 0x000fe200000006ff */
[----:B------:R-:W0:Y:S01]  /*7e90*/  LDC R26, c[0x0][0x638] ;  /* 0x00018e00ff1a7b82 */ /* 0x000e220000000800 */
[----:B------:R-:W-:-:S07]  /*7ea0*/  LOP3.LUT R28, RZ, R12, RZ, 0x33, !PT ;  /* 0x0000000cff1c7212 */ /* 0x000fce00078e33ff */
[----:B------:R-:W0:Y:S01]  /*7eb0*/  LDC R29, c[0x0][0x610] ;  /* 0x00018400ff1d7b82 */ /* 0x000e220000000800 */
[----:B---34-:R-:W-:Y:S05]  /*7ec0*/  @!P0 BRA `(.L_x_168) ;  /* 0x0000000000288947 */ /* 0x018fea0003800000 */
        /* <DEDUP_REMOVED lines=10> */
.L_x_168:
[----:B-1----:R-:W-:Y:S01]  /*7f70*/  SHF.R.U64 R7, R6, R23, R7 ;  /* 0x0000001706077219 */ /* 0x002fe20000001207 */
[----:B--2---:R-:W-:Y:S01]  /*7f80*/  VIADD R9, R20, 0xffffffff ;  /* 0xffffffff14097836 */ /* 0x004fe20000000000 */
[----:B------:R-:W-:Y:S01]  /*7f90*/  LOP3.LUT R6, R17, R28, RZ, 0xc0, !PT ;  /* 0x0000001c11067212 */ /* 0x000fe200078ec0ff */
[----:B------:R-:W-:Y:S02]  /*7fa0*/  IMAD.MOV R18, RZ, RZ, -R18 ;  /* 0x000000ffff127224 */ /* 0x000fe400078e0a12 */
[----:B------:R-:W-:Y:S02]  /*7fb0*/  IMAD.MOV R8, RZ, RZ, -R7 ;  /* 0x000000ffff087224 */ /* 0x000fe400078e0a07 */
[----:B------:R-:W-:Y:S01]  /*7fc0*/  IMAD R11, R27, R7, R6 ;  /* 0x000000071b0b7224 */ /* 0x000fe200078e0206 */
[----:B------:R-:W-:Y:S01]  /*7fd0*/  LOP3.LUT R7, R14, R9, RZ, 0xc0, !PT ;  /* 0x000000090e077212 */ /* 0x000fe200078ec0ff */
[----:B------:R-:W-:Y:S02]  /*7fe0*/  @P2 IMAD R22, R21, R18, R10 ;  /* 0x0000001215162224 */ /* 0x000fe400078e020a */
[----:B0-----:R-:W-:-:S02]  /*7ff0*/  IMAD R6, R8, R26, R19 ;  /* 0x0000001a08067224 */ /* 0x001fc400078e0213 */
[----:B------:R-:W-:Y:S02]  /*8000*/  IMAD R11, R11, R29, R22 ;  /* 0x0000001d0b0b7224 */ /* 0x000fe400078e0216 */
[----:B------:R-:W-:Y:S02]  /*8010*/  IMAD R6, R6, R20, R7 ;  /* 0x0000001406067224 */ /* 0x000fe400078e0207 */
[----:B------:R-:W-:-:S03]  /*8020*/  IMAD.MOV.U32 R8, RZ, RZ, 0x1 ;  /* 0x00000001ff087424 */ /* 0x000fc600078e00ff */
[----:B------:R-:W-:Y:S02]  /*8030*/  SEL R15, R6, R11, !P2 ;  /* 0x0000000b060f7207 */ /* 0x000fe40005000000 */
[----:B------:R-:W-:Y:S01]  /*8040*/  SEL R11, R11, R6, !P2 ;  /* 0x000000060b0b7207 */ /* 0x000fe20005000000 */
[----:B------:R-:W-:Y:S01]  /*8050*/  IMAD.MOV.U32 R6, RZ, RZ, R16 ;  /* 0x000000ffff067224 */ /* 0x000fe200078e0010 */
[----:B------:R-:W-:-:S07]  /*8060*/  PRMT R7, R8, 0x7610, R7 ;  /* 0x0000761008077816 */ /* 0x000fce0000000007 */
.L_x_166:
[----:B------:R-:W-:-:S08]  /*8070*/  NOP ;  /* 0x0000000000007918 */ /* 0x000fd00000000000 */
[----:B------:R-:W0:-:S00]  /*8080*/  USETMAXREG.DEALLOC.CTAPOOL 0x28 ;  /* 0x00000028000079c8 */ /* 0x000e0000080e0500 */
[----:B0-----:R-:W-:-:S13]  /*8090*/  ISETP.NE.AND P0, PT, R5, RZ, PT ;  /* 0x000000ff0500720c */ /* 0x001fda0003f05270 */
[----:B------:R-:W-:Y:S05]  /*80a0*/  @P0 EXIT ;  /* 0x000000000000094d */ /* 0x000fea0003800000 */
[----:B------:R-:W-:Y:S01]  /*80b0*/  LOP3.LUT P0, RZ, R7, 0xff, RZ, 0xc0, !PT ;  /* 0x000000ff07ff7812 */ /* 0x000fe2000780c0ff */
[----:B------:R-:W-:Y:S02]  /*80c0*/  IMAD.MOV.U32 R12, RZ, RZ, 0x1 ;  /* 0x00000001ff0c7424 */ /* 0x000fe400078e00ff */
[----:B------:R-:W-:-:S10]  /*80d0*/  IMAD.MOV.U32 R5, RZ, RZ, RZ ;  /* 0x000000ffff057224 */ /* 0x000fd400078e00ff */
[----:B------:R-:W-:Y:S05]  /*80e0*/  @!P0 BRA `(.L_x_169) ;  /* 0x0000000c002c8947 */ /* 0x000fea0003800000 */
[----:B------:R-:W0:Y:S01]  /*80f0*/  LDC R5, c[0x0][0x28c] ;  /* 0x0000a300ff057b82 */ /* 0x000e220000000800 */
[----:B------:R-:W-:Y:S01]  /*8100*/  ULDC UR5, c[0x0][0x600] ;  /* 0x0001800000057ab9 */ /* 0x000fe20000000800 */
[----:B------:R-:W-:Y:S01]  /*8110*/  ULDC UR4, c[0x0][0xc] ;  /* 0x0000030000047ab9 */ /* 0x000fe20000000800 */
[----:B------:R-:W-:Y:S01]  /*8120*/  UIADD3 UR16, UR5, -0x1, URZ ;  /* 0xffffffff05107890 */ /* 0x000fe2000fffe03f */
[C---:B------:R-:W-:Y:S01]  /*8130*/  LOP3.LUT P4, RZ, R0.reuse, 0x7f, RZ, 0xc0, !PT ;  /* 0x0000007f00ff7812 */ /* 0x040fe2000788c0ff */
[----:B------:R-:W-:Y:S01]  /*8140*/  ULDC UR6, c[0x0][0x658] ;  /* 0x0001960000067ab9 */ /* 0x000fe20000000800 */
[----:B------:R-:W-:Y:S01]  /*8150*/  ULDC UR5, c[0x0][0x10] ;  /* 0x0000040000057ab9 */ /* 0x000fe20000000800 */
[----:B------:R-:W-:Y:S01]  /*8160*/  UMOV UR7, 0xffffffff ;  /* 0xffffffff00077882 */ /* 0x000fe20000000000 */
[----:B------:R-:W-:Y:S01]  /*8170*/  UMOV UR8, 0x1 ;  /* 0x0000000100087882 */ /* 0x000fe20000000000 */
[----:B------:R-:W-:Y:S01]  /*8180*/  UIMAD.WIDE.U32 UR4, UR4, UR5, URZ ;  /* 0x00000005040472a5 */ /* 0x000fe2000f8e003f */
[----:B------:R-:W-:Y:S01]  /*8190*/  LOP3.LUT P0, RZ, R0, 0x1f, RZ, 0xc0, !PT ;  /* 0x0000001f00ff7812 */ /* 0x000fe2000780c0ff */
[----:B------:R-:W-:Y:S01]  /*81a0*/  USHF.L.U32 UR7, UR7, UR6, URZ ;  /* 0x0000000607077299 */ /* 0x000fe2000800063f */
[----:B------:R-:W-:Y:S01]  /*81b0*/  BSSY B0, `(.L_x_169) ;  /* 0x00000be000007945 */ /* 0x000fe20003800000 */
[----:B------:R-:W-:Y:S01]  /*81c0*/  USHF.L.U32 UR18, UR8, UR6, URZ ;  /* 0x0000000608127299 */ /* 0x000fe2000800063f */
[----:B------:R-:W-:Y:S01]  /*81d0*/  IMAD.MOV.U32 R14, RZ, RZ, 0x1 ;  /* 0x00000001ff0e7424 */ /* 0x000fe200078e00ff */
[----:B------:R-:W-:Y:S01]  /*81e0*/  LOP3.LUT R17, R4, 0x2, RZ, 0xfc, !PT ;  /* 0x0000000204117812 */ /* 0x000fe200078efcff */
[----:B------:R-:W-:Y:S01]  /*81f0*/  ULDC UR6, c[0x0][0x14] ;  /* 0x0000050000067ab9 */ /* 0x000fe20000000800 */
[----:B------:R-:W-:Y:S01]  /*8200*/  PLOP3.LUT P0, PT, P0, P4, PT, 0x8a, 0x0 ;  /* 0x000000000000781c */ /* 0x000fe20000709172 */
[----:B------:R-:W-:Y:S01]  /*8210*/  UIMAD.WIDE.U32 UR20, UR4, UR6, URZ ;  /* 0x00000006041472a5 */ /* 0x000fe2000f8e003f */
[----:B------:R-:W-:Y:S01]  /*8220*/  IMAD.MOV.U32 R12, RZ, RZ, 0x1 ;  /* 0x00000001ff0c7424 */ /* 0x000fe200078e00ff */
[----:B------:R-:W-:-:S02]  /*8230*/  UIMAD UR13, UR5, UR6, URZ ;  /* 0x00000006050d72a4 */ /* 0x000fc4000f8e023f */
[----:B------:R-:W-:Y:S01]  /*8240*/  ULOP3.LUT UR17, URZ, UR7, URZ, 0x33, !UPT ;  /* 0x000000073f117292 */ /* 0x000fe2000f8e333f */
[----:B0-----:R-:W-:Y:S01]  /*8250*/  VIADD R5, R5, 0x1f ;  /* 0x0000001f05057836 */ /* 0x001fe20000000000 */
[----:B------:R-:W-:Y:S01]  /*8260*/  UIADD3 UR13, UR21, UR13, URZ ;  /* 0x0000000d150d7290 */ /* 0x000fe2000fffe03f */
[----:B------:R-:W-:-:S03]  /*8270*/  ULDC.64 UR22, c[0x0][0x198] ;  /* 0x0000660000167ab9 */ /* 0x000fc60000000a00 */
[----:B------:R-:W-:-:S04]  /*8280*/  SHF.R.S32.HI R8, RZ, 0x1f, R5 ;  /* 0x0000001fff087819 */ /* 0x000fc80000011405 */
[----:B------:R-:W-:Y:S01]  /*8290*/  LEA.HI R8, R8, R5, RZ, 0x5 ;  /* 0x0000000508087211 */ /* 0x000fe200078f28ff */
[----:B------:R-:W-:-:S03]  /*82a0*/  IMAD.MOV.U32 R5, RZ, RZ, RZ ;  /* 0x000000ffff057224 */ /* 0x000fc600078e00ff */
[----:B------:R-:W-:-:S05]  /*82b0*/  SHF.R.S32.HI R16, RZ, 0x5, R8 ;  /* 0x00000005ff107819 */ /* 0x000fca0000011408 */
[----:B------:R-:W-:-:S07]  /*82c0*/  VIADD R13, R16, 0x1 ;  /* 0x00000001100d7836 */ /* 0x000fce0000000000 */
.L_x_181:
[----:B------:R-:W-:-:S03]  /*82d0*/  UMOV UR4, 0xffffffff ;  /* 0xffffffff00047882 */ /* 0x000fc60000000000 */
[----:B------:R-:W-:Y:S05]  /*82e0*/  BRA.DIV UR4, `(.L_x_170) ;  /* 0x0000000e049c7947 */ /* 0x000fea000b800000 */
[----:B------:R-:W-:-:S13]  /*82f0*/  ELECT P1, URZ, PT ;  /* 0x00000000003f782f */ /* 0x000fda0003820000 */
.L_x_192:
[----:B------:R-:W0:Y:S01]  /*8300*/  LDC R0, c[0x0][0x28c] ;  /* 0x0000a300ff007b82 */ /* 0x000e220000000800 */
[----:B------:R-:W-:Y:S01]  /*8310*/  BSSY B1, `(.L_x_171) ;  /* 0x0000035000017945 */ /* 0x000fe20003800000 */
[----:B0-----:R-:W-:-:S13]  /*8320*/  ISETP.LT.OR P1, PT, R0, 0x1, !P1 ;  /* 0x000000010000780c */ /* 0x001fda0004f21670 */
[----:B------:R-:W-:Y:S05]  /*8330*/  @P1 BRA `(.L_x_172) ;  /* 0x0000000000c81947 */ /* 0x000fea0003800000 */
[----:B------:R-:W-:Y:S02]  /*8340*/  IMAD.SHL.U32 R15, R15, 0x80, RZ ;  /* 0x000000800f0f7824 */ /* 0x000fe400078e00ff */
[----:B------:R-:W-:Y:S02]  /*8350*/  IMAD.SHL.U32 R11, R11, 0x80, RZ ;  /* 0x000000800b0b7824 */ /* 0x000fe400078e00ff */
[----:B------:R-:W-:Y:S02]  /*8360*/  IMAD.MOV.U32 R20, RZ, RZ, RZ ;  /* 0x000000ffff147224 */ /* 0x000fe400078e00ff */
[----:B------:R-:W-:Y:S02]  /*8370*/  IMAD.MOV.U32 R0, RZ, RZ, R13 ;  /* 0x000000ffff007224 */ /* 0x000fe400078e000d */
[----:B------:R-:W-:Y:S02]  /*8380*/  IMAD.MOV.U32 R7, RZ, RZ, R12 ;  /* 0x000000ffff077224 */ /* 0x000fe400078e000c */
[----:B------:R-:W-:-:S07]  /*8390*/  IMAD.MOV.U32 R8, RZ, RZ, R5 ;  /* 0x000000ffff087224 */ /* 0x000fce00078e0005 */
.L_x_176:
[----:B------:R-:W0:Y:S01]  /*83a0*/  S2R R10, SR_CgaCtaId ;  /* 0x00000000000a7919 */ /* 0x000e220000008800 */
[----:B------:R-:W-:-:S04]  /*83b0*/  MOV R9, 0x400 ;  /* 0x0000040000097802 */ /* 0x000fc80000000f00 */
[----:B0-----:R-:W-:Y:S02]  /*83c0*/  LEA R19, R10, R9, 0x18 ;  /* 0x000000090a137211 */ /* 0x001fe400078ec0ff */
[----:B------:R-:W-:Y:S01]  /*83d0*/  SHF.L.U32 R9, R7, 0x1f, RZ ;  /* 0x0000001f07097819 */ /* 0x000fe200000006ff */
[----:B------:R-:W0:Y:S02]  /*83e0*/  @!P4 LDC R10, c[0x0][0x500] ;  /* 0x00014000ff0acb82 */ /* 0x000e240000000800 */
[----:B------:R-:W-:-:S04]  /*83f0*/  IMAD R18, R8, 0x8, R19 ;  /* 0x0000000808127824 */ /* 0x000fc800078e0213 */
[----:B------:R-:W1:Y:S02]  /*8400*/  SYNCS.PHASECHK.TRANS64.TRYWAIT P1, [R18+URZ+0x20], R9 ;  /* 0x00002009120075a7 */ /* 0x000e64000802017f */
[----:B-1----:R-:W-:Y:S05]  /*8410*/  @!P1 BRA `(.L_x_173) ;  /* 0x0000000c00709947 */ /* 0x002fea0003800000 */
.L_x_193:
[----:B-1----:R-:W-:Y:S01]  /*8420*/  PRMT R9, R17, 0x9910, RZ ;  /* 0x0000991011097816 */ /* 0x002fe200000000ff */
[----:B0-----:R0:W-:Y:S03]  /*8430*/  @!P4 SYNCS.ARRIVE.TRANS64 RZ, [R18+URZ], R10 ;  /* 0x0000000a12ffc9a7 */ /* 0x0011e6000800003f */
[----:B------:R-:W-:-:S13]  /*8440*/  ISETP.NE.AND P1, PT, R9, 0x2, PT ;  /* 0x000000020900780c */ /* 0x000fda0003f25270 */
[----:B0-----:R-:W-:Y:S05]  /*8450*/  @P1 BRA `(.L_x_174) ;  /* 0x0000000000041947 */ /* 0x001fea0003800000 */
[----:B------:R-:W-:Y:S01]  /*8460*/  BPT.TRAP 0x1 ;  /* 0x000000040000795c */ /* 0x000fe20000300000 */
.L_x_174:
[----:B------:R-:W-:Y:S05]  /*8470*/  @P0 BRA `(.L_x_175) ;  /* 0x0000000000040947 */ /* 0x000fea0003800000 */
[----:B------:R-:W-:Y:S01]  /*8480*/  BPT.TRAP 0x1 ;  /* 0x000000040000795c */ /* 0x000fe20000300000 */
.L_x_175:
[----:B------:R-:W-:Y:S01]  /*8490*/  IMAD R19, R8, 0x1000, R19 ;  /* 0x0000100008137824 */ /* 0x000fe200078e0213 */
[----:B------:R-:W-:Y:S01]  /*84a0*/  R2UR UR9, R18 ;  /* 0x00000000120972ca */ /* 0x000fe200000e0000 */
[----:B------:R-:W-:Y:S01]  /*84b0*/  VIADD R0, R0, 0xffffffff ;  /* 0xffffffff00007836 */ /* 0x000fe20000000000 */
[----:B------:R-:W-:Y:S01]  /*84c0*/  UIADD3 UR4, UP0, UR22, 0xf0, URZ ;  /* 0x000000f016047890 */ /* 0x000fe2000ff1e03f */
[----:B------:R-:W-:Y:S01]  /*84d0*/  R2UR UR11, R11 ;  /* 0x000000000b0b72ca */ /* 0x000fe200000e0000 */
[----:B------:R-:W-:Y:S01]  /*84e0*/  UIADD3 UR24, UP1, UR22, 0x1f0, URZ ;  /* 0x000001f016187890 */ /* 0x000fe2000ff3e03f */
[----:B------:R-:W-:Y:S01]  /*84f0*/  R2UR UR8, R19 ;  /* 0x00000000130872ca */ /* 0x000fe200000e0000 */
[----:B------:R-:W-:Y:S01]  /*8500*/  UIADD3.X UR5, URZ, UR23, URZ, UP0, !UPT ;  /* 0x000000173f057290 */ /* 0x000fe200087fe43f */
[----:B------:R-:W-:Y:S01]  /*8510*/  R2UR UR10, R20 ;  /* 0x00000000140a72ca */ /* 0x000fe200000e0000 */
[----:B------:R-:W-:Y:S01]  /*8520*/  VIADD R8, R8, 0x1 ;  /* 0x0000000108087836 */ /* 0x000fe20000000000 */
[----:B------:R-:W-:Y:S01]  /*8530*/  R2UR UR12, R6 ;  /* 0x00000000060c72ca */ /* 0x000fe200000e0000 */
[----:B------:R-:W-:Y:S01]  /*8540*/  UIADD3.X UR25, URZ, UR23, URZ, UP1, !UPT ;  /* 0x000000173f197290 */ /* 0x000fe20008ffe43f */
[----:B------:R-:W-:Y:S01]  /*8550*/  R2UR UR19, R15 ;  /* 0x000000000f1372ca */ /* 0x000fe200000e0000 */
[----:B------:R-:W-:Y:S01]  /*8560*/  UMOV UR6, 0x0 ;  /* 0x0000000000067882 */ /* 0x000fe20000000000 */
[----:B------:R-:W-:Y:S01]  /*8570*/  ISETP.GT.AND P3, PT, R0, 0x1, PT ;  /* 0x000000010000780c */ /* 0x000fe20003f64270 */
[----:B------:R-:W-:Y:S01]  /*8580*/  UMOV UR7, 0x10000000 ;  /* 0x1000000000077882 */ /* 0x000fe20000000000 */
[----:B------:R-:W-:Y:S01]  /*8590*/  ISETP.NE.AND P1, PT, R8, 0x4, PT ;  /* 0x000000040800780c */ /* 0x000fe20003f25270 */
[----:B------:R-:W-:-:S02]  /*85a0*/  VIADD R20, R20, 0x20 ;  /* 0x0000002014147836 */ /* 0x000fc40000000000 */
[----:B------:R-:W-:Y:S01]  /*85b0*/  UIADD3 UR14, UR8, 0x100, URZ ;  /* 0x00000100080e7890 */ /* 0x000fe2000fffe03f */
[----:B------:R-:W-:Y:S01]  /*85c0*/  SEL R10, RZ, 0x1, P1 ;  /* 0x00000001ff0a7807 */ /* 0x000fe20000800000 */
[----:B------:R-:W-:Y:S01]  /*85d0*/  UIADD3 UR15, UR8, 0x4100, URZ ;  /* 0x00004100080f7890 */ /* 0x000fe2000fffe03f */
[----:B------:R-:W-:Y:S02]  /*85e0*/  SEL R8, R8, RZ, P1 ;  /* 0x000000ff08087207 */ /* 0x000fe40000800000 */
[----:B------:R-:W-:Y:S02]  /*85f0*/  LOP3.LUT R7, R7, R10, RZ, 0x3c, !PT ;  /* 0x0000000a07077212 */ /* 0x000fe400078e3cff */
[----:B------:R-:W-:Y:S02]  /*8600*/  UMOV UR8, UR14 ;  /* 0x0000000e00087c82 */ /* 0x000fe40008000000 */
[----:B------:R0:W-:Y:S02]  /*8610*/  UTMALDG.3D [UR8], [UR4], desc[UR6] ;  /* 0x00000608040075b4 */ /* 0x0001e40008011000 */
[----:B0-----:R-:W-:Y:S01]  /*8620*/  UMOV UR8, UR15 ;  /* 0x0000000f00087c82 */ /* 0x001fe20008000000 */
[----:B------:R-:W-:-:S02]  /*8630*/  UMOV UR11, UR19 ;  /* 0x00000013000b7c82 */ /* 0x000fc40008000000 */
[----:B------:R0:W-:Y:S02]  /*8640*/  UTMALDG.3D [UR8], [UR24], desc[UR6] ;  /* 0x00000608180075b4 */ /* 0x0001e40008011000 */
[----:B0-----:R-:W-:Y:S05]  /*8650*/  @P3 BRA `(.L_x_176) ;  /* 0xfffffffc00503947 */ /* 0x001fea000383ffff */
.L_x_172:
[----:B------:R-:W-:Y:S05]  /*8660*/  BSYNC B1 ;  /* 0x0000000000017941 */ /* 0x000fea0003800000 */
.L_x_171:
[----:B------:R-:W-:Y:S01]  /*8670*/  LOP3.LUT P3, RZ, R14, 0xff, RZ, 0xc0, !PT ;  /* 0x000000ff0eff7812 */ /* 0x000fe2000786c0ff */
[----:B------:R-:W-:Y:S01]  /*8680*/  IMAD.IADD R5, R16, 0x1, R5 ;  /* 0x0000000110057824 */ /* 0x000fe200078e0205 */
[----:B------:R-:W-:Y:S01]  /*8690*/  IADD3 R2, P5, R2, UR20, RZ ;  /* 0x0000001402027c10 */ /* 0x000fe2000ffbe0ff */
[----:B------:R-:W-:Y:S01]  /*86a0*/  ULDC.64 UR4, c[0x0][0x650] ;  /* 0x0001940000047ab9 */ /* 0x000fe20000000a00 */
[----:B------:R-:W-:Y:S01]  /*86b0*/  BSSY B1, `(.L_x_177) ;  /* 0x000006b000017945 */ /* 0x000fe20003800000 */
[----:B------:R-:W-:Y:S01]  /*86c0*/  IMAD.MOV.U32 R11, RZ, RZ, -0x1 ;  /* 0xffffffffff0b7424 */ /* 0x000fe200078e00ff */
[----:B------:R-:W-:Y:S01]  /*86d0*/  ISETP.GT.U32.AND P1, PT, R5, 0x3, PT ;  /* 0x000000030500780c */ /* 0x000fe20003f24070 */
[----:B------:R-:W-:Y:S01]  /*86e0*/  IMAD.MOV.U32 R15, RZ, RZ, -0x1 ;  /* 0xffffffffff0f7424 */ /* 0x000fe200078e00ff */
[----:B------:R-:W-:Y:S02]  /*86f0*/  SHF.R.U32.HI R0, RZ, 0x2, R5 ;  /* 0x00000002ff007819 */ /* 0x000fe40000011605 */
[----:B------:R-:W-:-:S02]  /*8700*/  ISETP.LT.U32.AND P1, PT, R16, 0x4, P1 ;  /* 0x000000041000780c */ /* 0x000fc40000f21070 */
[----:B------:R-:W-:Y:S01]  /*8710*/  IADD3.X R3, R3, UR13, RZ, P5, !PT ;  /* 0x0000000d03037c10 */ /* 0x000fe2000affe4ff */
[----:B------:R-:W0:Y:S01]  /*8720*/  @P3 S2R R7, SR_CgaCtaId ;  /* 0x0000000000073919 */ /* 0x000e220000008800 */
[----:B------:R-:W-:Y:S02]  /*8730*/  @P3 MOV R6, 0x400 ;  /* 0x0000040000063802 */ /* 0x000fe40000000f00 */
[----:B------:R-:W-:Y:S02]  /*8740*/  ISETP.GE.U32.AND P5, PT, R2, UR4, PT ;  /* 0x0000000402007c0c */ /* 0x000fe4000bfa6070 */
[----:B------:R-:W-:Y:S02]  /*8750*/  LOP3.LUT R0, R0, 0x1, RZ, 0xc0, !PT ;  /* 0x0000000100007812 */ /* 0x000fe400078ec0ff */
[----:B------:R-:W-:Y:S02]  /*8760*/  LOP3.LUT R5, R5, 0x3, RZ, 0xc0, !PT ;  /* 0x0000000305057812 */ /* 0x000fe400078ec0ff */
[----:B------:R-:W-:-:S02]  /*8770*/  PRMT R14, RZ, 0x7610, R14 ;  /* 0x00007610ff0e7816 */ /* 0x000fc4000000000e */
[----:B0-----:R-:W-:Y:S02]  /*8780*/  @P3 LEA R6, R7, R6, 0x18 ;  /* 0x0000000607063211 */ /* 0x001fe400078ec0ff */
[----:B------:R-:W-:Y:S02]  /*8790*/  SEL R7, RZ, 0x1, !P1 ;  /* 0x00000001ff077807 */ /* 0x000fe40004800000 */
[----:B------:R-:W-:Y:S01]  /*87a0*/  ISETP.GE.U32.AND.EX P1, PT, R3, UR5, PT, P5 ;  /* 0x0000000503007c0c */ /* 0x000fe2000bf26150 */
[----:B------:R0:W-:Y:S01]  /*87b0*/  @P3 SYNCS.ARRIVE.TRANS64.A1T0 RZ, [R6+URZ+0x58], RZ ;  /* 0x000058ff06ff39a7 */ /* 0x0001e2000810003f */
[----:B------:R-:W-:-:S04]  /*87c0*/  ISETP.NE.U32.AND P3, PT, R0, 0x1, PT ;  /* 0x000000010000780c */ /* 0x000fc80003f65070 */
[----:B------:R-:W-:Y:S01]  /*87d0*/  ISETP.GT.U32.AND P3, PT, R16, 0x3, !P3 ;  /* 0x000000031000780c */ /* 0x000fe20005f64070 */
[----:B0-----:R-:W-:-:S03]  /*87e0*/  IMAD.MOV.U32 R6, RZ, RZ, -0x1 ;  /* 0xffffffffff067424 */ /* 0x001fc600078e00ff */
[----:B------:R-:W-:-:S04]  /*87f0*/  SEL R0, RZ, 0x1, !P3 ;  /* 0x00000001ff007807 */ /* 0x000fc80005800000 */
[----:B------:R-:W-:Y:S02]  /*8800*/  LOP3.LUT R12, R0, R12, R7, 0x96, !PT ;  /* 0x0000000c000c7212 */ /* 0x000fe400078e9607 */
[----:B------:R-:W-:Y:S01]  /*8810*/  PRMT R0, RZ, 0x7610, R0 ;  /* 0x00007610ff007816 */ /* 0x000fe20000000000 */
[----:B------:R-:W-:Y:S06]  /*8820*/  @P1 BRA `(.L_x_178) ;  /* 0x00000004004c1947 */ /* 0x000fec0003800000 */
[----:B------:R-:W-:Y:S01]  /*8830*/  ULDC.64 UR4, c[0x0][0x628] ;  /* 0x00018a0000047ab9 */ /* 0x000fe20000000a00 */
[----:B------:R-:W0:Y:S01]  /*8840*/  S2R R15, SR_CTAID.X ;  /* 0x00000000000f7919 */ /* 0x000e220000002500 */
[----:B------:R-:W-:Y:S01]  /*8850*/  ISETP.NE.U32.AND P1, PT, RZ, UR4, PT ;  /* 0x00000004ff007c0c */ /* 0x000fe2000bf25070 */
[----:B------:R-:W-:Y:S01]  /*8860*/  ULDC UR7, c[0x0][0x630] ;  /* 0x00018c0000077ab9 */ /* 0x000fe20000000800 */
[----:B------:R-:W-:Y:S01]  /*8870*/  IMAD.MOV.U32 R6, RZ, RZ, R2 ;  /* 0x000000ffff067224 */ /* 0x000fe200078e0002 */
[----:B------:R-:W1:Y:S01]  /*8880*/  S2R R0, SR_CTAID.Y ;  /* 0x0000000000007919 */ /* 0x000e620000002600 */
[----:B------:R-:W-:Y:S01]  /*8890*/  ISETP.NE.AND.EX P1, PT, RZ, UR5, PT, P1 ;  /* 0x00000005ff007c0c */ /* 0x000fe2000bf25310 */
[----:B------:R-:W-:-:S12]  /*88a0*/  IMAD.MOV.U32 R7, RZ, RZ, R3 ;  /* 0x000000ffff077224 */ /* 0x000fd800078e0003 */
[----:B------:R-:W-:Y:S05]  /*88b0*/  @!P1 BRA `(.L_x_179) ;  /* 0x0000000000289947 */ /* 0x000fea0003800000 */
[----:B------:R-:W-:Y:S02]  /*88c0*/  ULDC UR6, c[0x0][0x634] ;  /* 0x00018d0000067ab9 */ /* 0x000fe40000000800 */
[----:B------:R-:W-:-:S05]  /*88d0*/  IADD3 R11, P1, R2, UR6, RZ ;  /* 0x00000006020b7c10 */ /* 0x000fca000ff3e0ff */
[----:B------:R-:W-:-:S04]  /*88e0*/  IMAD.X R19, RZ, RZ, R3, P1 ;  /* 0x000000ffff137224 */ /* 0x000fc800008e0603 */
[----:B------:R-:W-:-:S04]  /*88f0*/  IMAD.WIDE.U32 R8, R19, UR4, RZ ;  /* 0x0000000413087c25 */ /* 0x000fc8000f8e00ff */
[----:B------:R-:W-:-:S04]  /*8900*/  IMAD.WIDE.U32 R8, P1, R11, UR5, R8 ;  /* 0x000000050b087c25 */ /* 0x000fc8000f820008 */
[----:B------:R-:W-:-:S04]  /*8910*/  IMAD.WIDE.U32 R10, R11, UR4, RZ ;  /* 0x000000040b0a7c25 */ /* 0x000fc8000f8e00ff */
[----:B------:R-:W-:Y:S01]  /*8920*/  IMAD.X R7, RZ, RZ, RZ, P1 ;  /* 0x000000ffff077224 */ /* 0x000fe200008e06ff */
[----:B------:R-:W-:Y:S01]  /*8930*/  IADD3 RZ, P1, R11, R8, RZ ;  /* 0x000000080bff7210 */ /* 0x000fe20007f3e0ff */
[----:B------:R-:W-:-:S04]  /*8940*/  IMAD.MOV.U32 R6, RZ, RZ, R9 ;  /* 0x000000ffff067224 */ /* 0x000fc800078e0009 */
[----:B------:R-:W-:-:S08]  /*8950*/  IMAD.WIDE.U32.X R6, R19, UR5, R6, P1 ;  /* 0x0000000513067c25 */ /* 0x000fd000088e0406 */
.L_x_179:
[--C-:B------:R-:W-:Y:S01]  /*8960*/  SHF.R.U64 R10, R6, UR7, R7.reuse ;  /* 0x00000007060a7c19 */ /* 0x100fe20008001207 */
[----:B------:R-:W-:Y:S01]  /*8970*/  ULDC.64 UR4, c[0x0][0x620] ;  /* 0x0001880000047ab9 */ /* 0x000fe20000000a00 */
[----:B------:R-:W-:Y:S01]  /*8980*/  SHF.R.U32.HI R6, RZ, UR7, R7 ;  /* 0x00000007ff067c19 */ /* 0x000fe20008011607 */
[----:B------:R-:W2:Y:S01]  /*8990*/  LDC R22, c[0x0][0x144] ;  /* 0x00005100ff167b82 */ /* 0x000ea20000000800 */
[----:B------:R-:W-:Y:S01]  /*89a0*/  IADD3 R9, P1, RZ, -R10, RZ ;  /* 0x8000000aff097210 */ /* 0x000fe20007f3e0ff */
[----:B------:R-:W-:Y:S01]  /*89b0*/  ULDC.64 UR8, c[0x0][0x640] ;  /* 0x0001900000087ab9 */ /* 0x000fe20000000a00 */
[----:B0-----:R-:W-:Y:S01]  /*89c0*/  I2FP.F32.U32 R11, R15 ;  /* 0x0000000f000b7245 */ /* 0x001fe20000201000 */
[----:B------:R-:W-:Y:S02]  /*89d0*/  ULDC UR6, c[0x0][0x608] ;  /* 0x0001820000067ab9 */ /* 0x000fe40000000800 */
[----:B------:R-:W-:Y:S01]  /*89e0*/  IMAD.X R6, RZ, RZ, ~R6, P1 ;  /* 0x000000ffff067224 */ /* 0x000fe200008e0e06 */
[----:B------:R-:W-:Y:S01]  /*89f0*/  ISETP.NE.U32.AND P1, PT, RZ, UR8, PT ;  /* 0x00000008ff007c0c */ /* 0x000fe2000bf25070 */
[----:B------:R-:W0:Y:S02]  /*8a00*/  LDC R19, c[0x0][0x148] ;  /* 0x00005200ff137b82 */ /* 0x000e240000000800 */
[----:B------:R-:W-:Y:S01]  /*8a10*/  IMAD R8, R6, UR4, RZ ;  /* 0x0000000406087c24 */ /* 0x000fe2000f8e02ff */
[----:B------:R-:W-:Y:S01]  /*8a20*/  ISETP.NE.AND.EX P1, PT, RZ, UR9, PT, P1 ;  /* 0x00000009ff007c0c */ /* 0x000fe2000bf25310 */
[----:B------:R-:W-:Y:S01]  /*8a30*/  IMAD.WIDE.U32 R6, R9, UR4, R2 ;  /* 0x0000000409067c25 */ /* 0x000fe2000f8e0002 */
[----:B------:R-:W-:-:S03]  /*8a40*/  ULDC UR4, c[0x0][0x150] ;  /* 0x0000540000047ab9 */ /* 0x000fc60000000800 */
[----:B------:R-:W-:Y:S02]  /*8a50*/  IMAD R9, R9, UR5, R8 ;  /* 0x0000000509097c24 */ /* 0x000fe4000f8e0208 */
[----:B------:R-:W-:Y:S01]  /*8a60*/  FMUL R8, R11, UR4 ;  /* 0x000000040b087c20 */ /* 0x000fe20008400000 */
[----:B------:R-:W-:Y:S01]  /*8a70*/  ULDC UR4, c[0x0][0x618] ;  /* 0x0001860000047ab9 */ /* 0x000fe20000000800 */
[----:B------:R-:W-:Y:S01]  /*8a80*/  ULDC UR5, c[0x0][0x154] ;  /* 0x0000550000057ab9 */ /* 0x000fe20000000800 */
[----:B------:R-:W-:-:S03]  /*8a90*/  IMAD.IADD R7, R7, 0x1, R9 ;  /* 0x0000000107077824 */ /* 0x000fc600078e0209 */
[----:B------:R-:W3:Y:S02]  /*8aa0*/  F2I.U32.TRUNC.NTZ R8, R8 ;  /* 0x0000000800087305 */ /* 0x000ee4000020f000 */
[----:B------:R-:W-:Y:S02]  /*8ab0*/  SHF.R.U64 R11, R6, UR4, R7 ;  /* 0x00000004060b7c19 */ /* 0x000fe40008001207 */
[----:B-1----:R-:W-:-:S05]  /*8ac0*/  I2FP.F32.U32 R6, R0 ;  /* 0x0000000000067245 */ /* 0x002fca0000201000 */
[----:B------:R-:W-:Y:S01]  /*8ad0*/  FMUL R21, R6, UR5 ;  /* 0x0000000506157c20 */ /* 0x000fe20008400000 */
[----:B------:R-:W-:Y:S01]  /*8ae0*/  SHF.R.U32.HI R6, RZ, UR4, R7 ;  /* 0x00000004ff067c19 */ /* 0x000fe20008011607 */
[----:B------:R-:W-:-:S03]  /*8af0*/  ULDC UR4, c[0x0][0x658] ;  /* 0x0001960000047ab9 */ /* 0x000fc60000000800 */
[--C-:B------:R-:W-:Y:S01]  /*8b00*/  SHF.R.U64 R20, R11, UR6, R6.reuse ;  /* 0x000000060b147c19 */ /* 0x100fe20008001206 */
[----:B------:R-:W1:Y:S01]  /*8b10*/  F2I.U32.TRUNC.NTZ R21, R21 ;  /* 0x0000001500157305 */ /* 0x000e62000020f000 */
[----:B------:R-:W-:Y:S01]  /*8b20*/  SHF.R.U32.HI R7, RZ, UR6, R6 ;  /* 0x00000006ff077c19 */ /* 0x000fe20008011606 */
[----:B---3--:R-:W-:-:S03]  /*8b30*/  IMAD.MOV R8, RZ, RZ, -R8 ;  /* 0x000000ffff087224 */ /* 0x008fc600078e0a08 */
[----:B------:R-:W-:Y:S01]  /*8b40*/  SHF.R.U64 R18, R20, UR4, R7 ;  /* 0x0000000414127c19 */ /* 0x000fe20008001207 */
[----:B--2---:R-:W-:Y:S01]  /*8b50*/  IMAD R15, R22, R8, R15 ;  /* 0x00000008160f7224 */ /* 0x004fe200078e020f */
[----:B------:R-:W-:-:S03]  /*8b60*/  SHF.R.U32.HI R23, RZ, UR4, R7 ;  /* 0x00000004ff177c19 */ /* 0x000fc60008011607 */
[----:B------:R-:W-:Y:S02]  /*8b70*/  IMAD.MOV.U32 R6, RZ, RZ, R18 ;  /* 0x000000ffff067224 */ /* 0x000fe400078e0012 */
[----:B------:R-:W-:Y:S01]  /*8b80*/  IMAD.MOV.U32 R7, RZ, RZ, R23 ;  /* 0x000000ffff077224 */ /* 0x000fe200078e0017 */
[----:B-1----:R-:W-:Y:S06]  /*8b90*/  @!P1 BRA `(.L_x_180) ;  /* 0x0000000000289947 */ /* 0x002fec0003800000 */
[----:B------:R-:W-:Y:S02]  /*8ba0*/  ULDC UR4, c[0x0][0x64c] ;  /* 0x0001930000047ab9 */ /* 0x000fe40000000800 */
[----:B------:R-:W-:-:S05]  /*8bb0*/  IADD3 R7, P1, R18, UR4, RZ ;  /* 0x0000000412077c10 */ /* 0x000fca000ff3e0ff */
[----:B------:R-:W-:-:S04]  /*8bc0*/  IMAD.X R23, RZ, RZ, R23, P1 ;  /* 0x000000ffff177224 */ /* 0x000fc800008e0617 */
[----:B------:R-:W-:-:S04]  /*8bd0*/  IMAD.WIDE.U32 R8, R23, UR8, RZ ;  /* 0x0000000817087c25 */ /* 0x000fc8000f8e00ff */
[----:B------:R-:W-:-:S04]  /*8be0*/  IMAD.WIDE.U32 R8, P1, R7, UR9, R8 ;  /* 0x0000000907087c25 */ /* 0x000fc8000f820008 */
[----:B------:R-:W-:-:S04]  /*8bf0*/  IMAD.WIDE.U32 R6, R7, UR8, RZ ;  /* 0x0000000807067c25 */ /* 0x000fc8000f8e00ff */
[----:B------:R-:W-:Y:S01]  /*8c00*/  IMAD.MOV.U32 R6, RZ, RZ, R9 ;  /* 0x000000ffff067224 */ /* 0x000fe200078e0009 */
[----:B------:R-:W-:Y:S01]  /*8c10*/  IADD3 RZ, P3, R7, R8, RZ ;  /* 0x0000000807ff7210 */ /* 0x000fe20007f7e0ff */
[----:B------:R-:W-:-:S04]  /*8c20*/  IMAD.X R7, RZ, RZ, RZ, P1 ;  /* 0x000000ffff077224 */ /* 0x000fc800008e06ff */
[----:B------:R-:W-:-:S08]  /*8c30*/  IMAD.WIDE.U32.X R6, R23, UR9, R6, P3 ;  /* 0x0000000917067c25 */ /* 0x000fd000098e0406 */
.L_x_180:
[----:B------:R-:W-:Y:S01]  /*8c40*/  ULDC UR4, c[0x0][0x648] ;  /* 0x0001920000047ab9 */ /* 0x000fe20000000800 */
[----:B------:R-:W-:Y:S01]  /*8c50*/  LOP3.LUT R20, R20, UR17, RZ, 0xc0, !PT ;  /* 0x0000001114147c12 */ /* 0x000fe2000f8ec0ff */
[----:B------:R-:W-:Y:S01]  /*8c60*/  IMAD.MOV R21, RZ, RZ, -R21 ;  /* 0x000000ffff157224 */ /* 0x000fe200078e0a15 */
[----:B------:R-:W-:Y:S01]  /*8c70*/  SHF.R.U64 R7, R6, UR4, R7 ;  /* 0x0000000406077c19 */ /* 0x000fe20008001207 */
[----:B------:R-:W-:Y:S01]  /*8c80*/  ULDC UR4, c[0x0][0x638] ;  /* 0x00018e0000047ab9 */ /* 0x000fe20000000800 */
[----:B------:R-:W-:Y:S01]  /*8c90*/  ULDC UR5, c[0x0][0x610] ;  /* 0x0001840000057ab9 */ /* 0x000fe20000000800 */
[----:B0-----:R-:W-:Y:S02]  /*8ca0*/  @P2 IMAD R15, R19, R21, R0 ;  /* 0x00000015130f2224 */ /* 0x001fe400078e0200 */
[----:B------:R-:W-:Y:S02]  /*8cb0*/  IMAD.MOV R9, RZ, RZ, -R7 ;  /* 0x000000ffff097224 */ /* 0x000fe400078e0a07 */
[----:B------:R-:W-:Y:S01]  /*8cc0*/  IMAD R20, R7, UR18, R20 ;  /* 0x0000001207147c24 */ /* 0x000fe2000f8e0214 */
[----:B------:R-:W-:Y:S01]  /*8cd0*/  LOP3.LUT R7, R11, UR16, RZ, 0xc0, !PT ;  /* 0x000000100b077c12 */ /* 0x000fe2000f8ec0ff */
[----:B------:R-:W-:Y:S01]  /*8ce0*/  IMAD R18, R9, UR4, R18 ;  /* 0x0000000409127c24 */ /* 0x000fe2000f8e0212 */
[----:B------:R-:W-:Y:S01]  /*8cf0*/  ULDC UR4, c[0x0][0x600] ;  /* 0x0001800000047ab9 */ /* 0x000fe20000000800 */
[----:B------:R-:W-:-:S02]  /*8d00*/  IMAD R11, R20, UR5, R15 ;  /* 0x00000005140b7c24 */ /* 0x000fc4000f8e020f */
[----:B------:R-:W-:Y:S02]  /*8d10*/  IMAD R18, R18, UR4, R7 ;  /* 0x0000000412127c24 */ /* 0x000fe4000f8e0207 */
[----:B------:R-:W-:Y:S02]  /*8d20*/  IMAD.MOV.U32 R0, RZ, RZ, 0x1 ;  /* 0x00000001ff007424 */ /* 0x000fe400078e00ff */
[----:B------:R-:W-:Y:S01]  /*8d30*/  IMAD.MOV.U32 R6, RZ, RZ, R10 ;  /* 0x000000ffff067224 */ /* 0x000fe200078e000a */
[----:B------:R-:W-:Y:S02]  /*8d40*/  SEL R15, R18, R11, !P2 ;  /* 0x0000000b120f7207 */ /* 0x000fe40005000000 */
[----:B------:R-:W-:-:S07]  /*8d50*/  SEL R11, R11, R18, !P2 ;  /* 0x000000120b0b7207 */ /* 0x000fce0005000000 */
.L_x_178:
[----:B------:R-:W-:Y:S05]  /*8d60*/  BSYNC B1 ;  /* 0x0000000000017941 */ /* 0x000fea0003800000 */
.L_x_177:
[----:B------:R-:W-:-:S13]  /*8d70*/  LOP3.LUT P1, RZ, R0, 0xff, RZ, 0xc0, !PT ;  /* 0x000000ff00ff7812 */ /* 0x000fda000782c0ff */
[----:B------:R-:W-:Y:S05]  /*8d80*/  @P1 BRA `(.L_x_181) ;  /* 0xfffffff400501947 */ /* 0x000fea000383ffff */
[----:B------:R-:W-:Y:S05]  /*8d90*/  BSYNC B0 ;  /* 0x0000000000007941 */ /* 0x000fea0003800000 */
.L_x_169:
[----:B------:R-:W-:-:S03]  /*8da0*/  UMOV UR4, 0xffffffff ;  /* 0xffffffff00047882 */ /* 0x000fc60000000000 */
[----:B------:R-:W-:Y:S05]  /*8db0*/  BRA.DIV UR4, `(.L_x_182) ;  /* 0x00000006041c7947 */ /* 0x000fea000b800000 */
[----:B------:R-:W-:-:S13]  /*8dc0*/  ELECT P0, URZ, PT ;  /* 0x00000000003f782f */ /* 0x000fda0003800000 */
.L_x_196:
[----:B------:R-:W-:Y:S04]  /*8dd0*/  BSSY B0, `(.L_x_183) ;  /* 0x000002b000007945 */ /* 0x000fe80003800000 */
[----:B------:R-:W-:Y:S05]  /*8de0*/  @!P0 BRA `(.L_x_184) ;  /* 0x0000000000a48947 */ /* 0x000fea0003800000 */
[----:B------:R-:W-:-:S04]  /*8df0*/  LOP3.LUT R4, R4, 0x2, RZ, 0xfc, !PT ;  /* 0x0000000204047812 */ /* 0x000fc800078efcff */
[----:B------:R-:W-:-:S13]  /*8e00*/  ISETP.NE.AND P0, PT, R4, 0x3, PT ;  /* 0x000000030400780c */ /* 0x000fda0003f05270 */
[----:B------:R-:W-:Y:S05]  /*8e10*/  @!P0 BRA `(.L_x_185) ;  /* 0x0000000000048947 */ /* 0x000fea0003800000 */
[----:B------:R-:W-:Y:S01]  /*8e20*/  BPT.TRAP 0x1 ;  /* 0x000000040000795c */ /* 0x000fe20000300000 */
.L_x_185:
[----:B------:R-:W0:Y:S01]  /*8e30*/  S2R R3, SR_CgaCtaId ;  /* 0x0000000000037919 */ /* 0x000e220000008800 */
[----:B------:R-:W-:Y:S02]  /*8e40*/  MOV R0, 0x400 ;  /* 0x0000040000007802 */ /* 0x000fe40000000f00 */
[----:B------:R-:W-:Y:S02]  /*8e50*/  SHF.L.U32 R2, R12, 0x1f, RZ ;  /* 0x0000001f0c027819 */ /* 0x000fe400000006ff */
[----:B0-----:R-:W-:-:S05]  /*8e60*/  LEA R0, R3, R0, 0x18 ;  /* 0x0000000003007211 */ /* 0x001fca00078ec0ff */
[----:B------:R-:W-:-:S04]  /*8e70*/  VIADD R0, R0, 0x20 ;  /* 0x0000002000007836 */ /* 0x000fc80000000000 */
[C---:B------:R-:W-:Y:S02]  /*8e80*/  IMAD R7, R5.reuse, 0x8, R0 ;  /* 0x0000000805077824 */ /* 0x040fe400078e0200 */
[----:B------:R-:W-:Y:S02]  /*8e90*/  VIADD R5, R5, 0x1 ;  /* 0x0000000105057836 */ /* 0x000fe40000000000 */
[----:B------:R-:W0:Y:S03]  /*8ea0*/  SYNCS.PHASECHK.TRANS64.TRYWAIT P0, [R7+URZ], R2 ;  /* 0x00000002070075a7 */ /* 0x000e26000800017f */
[----:B------:R-:W-:-:S04]  /*8eb0*/  ISETP.NE.AND P1, PT, R5, 0x4, PT ;  /* 0x000000040500780c */ /* 0x000fc80003f25270 */
[----:B------:R-:W-:Y:S02]  /*8ec0*/  SEL R3, RZ, 0x1, P1 ;  /* 0x00000001ff037807 */ /* 0x000fe40000800000 */
[----:B------:R-:W-:Y:S02]  /*8ed0*/  SEL R5, R5, RZ, P1 ;  /* 0x000000ff05057207 */ /* 0x000fe40000800000 */
[----:B------:R-:W-:-:S03]  /*8ee0*/  LOP3.LUT R12, R12, R3, RZ, 0x3c, !PT ;  /* 0x000000030c0c7212 */ /* 0x000fc600078e3cff */
[----:B------:R-:W-:Y:S01]  /*8ef0*/  IMAD R9, R5, 0x8, R0 ;  /* 0x0000000805097824 */ /* 0x000fe200078e0200 */
[----:B------:R-:W-:Y:S01]  /*8f00*/  SHF.L.U32 R4, R12, 0x1f, RZ ;  /* 0x0000001f0c047819 */ /* 0x000fe200000006ff */
[----:B0-----:R-:W-:Y:S06]  /*8f10*/  @!P0 BRA `(.L_x_186) ;  /* 0x0000000000e88947 */ /* 0x001fec0003800000 */
.L_x_197:
[----:B------:R-:W1:Y:S01]  /*8f20*/  SYNCS.PHASECHK.TRANS64.TRYWAIT P0, [R9+URZ], R4 ;  /* 0x00000004090075a7 */ /* 0x000e62000800017f */
[----:B0-----:R-:W-:-:S05]  /*8f30*/  VIADD R2, R5, 0x1 ;  /* 0x0000000105027836 */ /* 0x001fca0000000000 */
[----:B------:R-:W-:-:S04]  /*8f40*/  ISETP.NE.AND P1, PT, R2, 0x4, PT ;  /* 0x000000040200780c */ /* 0x000fc80003f25270 */
[----:B------:R-:W-:Y:S02]  /*8f50*/  SEL R3, RZ, 0x1, P1 ;  /* 0x00000001ff037807 */ /* 0x000fe40000800000 */
[----:B------:R-:W-:Y:S02]  /*8f60*/  SEL R7, R2, RZ, P1 ;  /* 0x000000ff02077207 */ /* 0x000fe40000800000 */
[----:B------:R-:W-:-:S03]  /*8f70*/  LOP3.LUT R11, R12, R3, RZ, 0x3c, !PT ;  /* 0x000000030c0b7212 */ /* 0x000fc600078e3cff */
[----:B------:R-:W-:Y:S01]  /*8f80*/  IMAD R6, R7, 0x8, R0 ;  /* 0x0000000807067824 */ /* 0x000fe200078e0200 */
[----:B------:R-:W-:Y:S01]  /*8f90*/  SHF.L.U32 R5, R11, 0x1f, RZ ;  /* 0x0000001f0b057819 */ /* 0x000fe200000006ff */
[----:B-1----:R-:W-:Y:S06]  /*8fa0*/  @!P0 BRA `(.L_x_187) ;  /* 0x0000000000d88947 */ /* 0x002fec0003800000 */
.L_x_198:
[----:B------:R-:W1:Y:S01]  /*8fb0*/  SYNCS.PHASECHK.TRANS64.TRYWAIT P0, [R6+URZ], R5 ;  /* 0x00000005060075a7 */ /* 0x000e62000800017f */
[----:B------:R-:W-:-:S05]  /*8fc0*/  VIADD R2, R7, 0x1 ;  /* 0x0000000107027836 */ /* 0x000fca0000000000 */
[----:B------:R-:W-:-:S04]  /*8fd0*/  ISETP.NE.AND P1, PT, R2, 0x4, PT ;  /* 0x000000040200780c */ /* 0x000fc80003f25270 */
[----:B0-----:R-:W-:Y:S02]  /*8fe0*/  SEL R4, RZ, 0x1, P1 ;  /* 0x00000001ff047807 */ /* 0x001fe40000800000 */
[----:B------:R-:W-:Y:S02]  /*8ff0*/  SEL R3, R2, RZ, P1 ;  /* 0x000000ff02037207 */ /* 0x000fe40000800000 */
[----:B------:R-:W-:Y:S01]  /*9000*/  LOP3.LUT R4, R11, R4, RZ, 0x3c, !PT ;  /* 0x000000040b047212 */ /* 0x000fe200078e3cff */
[----:B-1----:R-:W-:Y:S06]  /*9010*/  @!P0 BRA `(.L_x_188) ;  /* 0x0000000000d08947 */ /* 0x002fec0003800000 */
.L_x_199:
[----:B------:R-:W-:Y:S01]  /*9020*/  IMAD R3, R3, 0x8, R0 ;  /* 0x0000000803037824 */ /* 0x000fe200078e0200 */
[----:B------:R-:W-:-:S07]  /*9030*/  SHF.L.U32 R0, R4, 0x1f, RZ ;  /* 0x0000001f04007819 */ /* 0x000fce00000006ff */
.L_x_189:
[----:B-1----:R1:W2:Y:S02]  /*9040*/  SYNCS.PHASECHK.TRANS64.TRYWAIT P0, [R3+URZ], R0 ;  /* 0x00000000030075a7 */ /* 0x0022a4000800017f */
[----:B--2---:R-:W-:Y:S05]  /*9050*/  @!P0 NANOSLEEP.SYNCS 0x989680 ;  /* 0x009896800000895d */ /* 0x004fea0003900000 */
[----:B------:R-:W2:Y:S02]  /*9060*/  @!P0 SYNCS.PHASECHK.TRANS64 P0, [R3+URZ], R0 ;  /* 0x00000000030085a7 */ /* 0x000ea4000800007f */
[----:B--2---:R-:W-:Y:S05]  /*9070*/  @!P0 BRA `(.L_x_189) ;  /* 0xfffffffc00f08947 */ /* 0x004fea000383ffff */
.L_x_184:
[----:B------:R-:W-:Y:S05]  /*9080*/  BSYNC B0 ;  /* 0x0000000000007941 */ /* 0x000fea0003800000 */
.L_x_183:
[----:B------:R-:W-:Y:S05]  /*9090*/  EXIT ;  /* 0x000000000000794d */ /* 0x000fea0003800000 */
.L_x_17:
[----:B-1----:R-:W-:-:S04]  /*90a0*/  IMAD.U32 R11, RZ, RZ, UR6 ;  /* 0x00000006ff0b7e24 */ /* 0x002fc8000f8e00ff */
[----:B------:R1:W4:Y:S03]  /*90b0*/  SYNCS.PHASECHK.TRANS64.TRYWAIT P0, [R11+URZ], R10 ;  /* 0x0000000a0b0075a7 */ /* 0x000326000800017f */
[----:B----4-:R-:W-:Y:S05]  /*90c0*/  @!P0 NANOSLEEP.SYNCS 0x989680 ;  /* 0x009896800000895d */ /* 0x010fea0003900000 */
[----:B------:R-:W4:Y:S02]  /*90d0*/  @!P0 SYNCS.PHASECHK.TRANS64 P0, [R11+URZ], R10 ;  /* 0x0000000a0b0085a7 */ /* 0x000f24000800007f */
[----:B----4-:R-:W-:Y:S05]  /*90e0*/  @!P0 BRA `(.L_x_17) ;  /* 0xfffffffc00ec8947 */ /* 0x010fea000383ffff */
[----:B------:R-:W-:Y:S05]  /*90f0*/  BRA `(.L_x_16) ;  /* 0xffffff8400147947 */ /* 0x000fea000383ffff */
.L_x_23:
[----:B-1----:R-:W-:-:S04]  /*9100*/  IMAD.U32 R140, RZ, RZ, UR12 ;  /* 0x0000000cff8c7e24 */ /* 0x002fc8000f8e00ff */
[----:B------:R1:W4:Y:S03]  /*9110*/  SYNCS.PHASECHK.TRANS64.TRYWAIT P0, [R140+URZ], R11 ;  /* 0x0000000b8c0075a7 */ /* 0x000326000800017f */
[----:B----4-:R-:W-:Y:S05]  /*9120*/  @!P0 NANOSLEEP.SYNCS 0x989680 ;  /* 0x009896800000895d */ /* 0x010fea0003900000 */
[----:B------:R-:W4:Y:S02]  /*9130*/  @!P0 SYNCS.PHASECHK.TRANS64 P0, [R140+URZ], R11 ;  /* 0x0000000b8c0085a7 */ /* 0x000f24000800007f */
[----:B----4-:R-:W-:Y:S05]  /*9140*/  @!P0 BRA `(.L_x_23) ;  /* 0xfffffffc00ec8947 */ /* 0x010fea000383ffff */
[----:B------:R-:W-:Y:S05]  /*9150*/  BRA `(.L_x_22) ;  /* 0xffffff8c00447947 */ /* 0x000fea000383ffff */
.L_x_170:
[----:B------:R-:W-:Y:S01]  /*9160*/  BSSY B1, `(.L_x_190) ;  /* 0x0000006000017945 */ /* 0x000fe20003800000 */
[----:B------:R-:W-:-:S07]  /*9170*/  IMAD.MOV.U32 R0, RZ, RZ, -0x1 ;  /* 0xffffffffff007424 */ /* 0x000fce00078e00ff */
[----:B------:R-:W-:Y:S05]  /*9180*/  WARPSYNC.COLLECTIVE R0, `(.L_x_191) ;  /* 0x00000000000c7348 */ /* 0x000fea0003c00000 */
[----:B------:R-:W-:Y:S02]  /*9190*/  ELECT P1, UR62, PT ;  /* 0x00000000003e782f */ /* 0x000fe40003820000 */
[----:B------:R-:W-:Y:S01]  /*91a0*/  MOV R0, UR62 ;  /* 0x0000003e00007c02 */ /* 0x000fe20008000f00 */
[----:B------:R-:W-:Y:S10]  /*91b0*/  ENDCOLLECTIVE ;  /* 0x000000000000791b */ /* 0x000ff40003800000 */
.L_x_191:
[----:B------:R-:W-:Y:S05]  /*91c0*/  BSYNC B1 ;  /* 0x0000000000017941 */ /* 0x000fea0003800000 */
.L_x_190:
[----:B------:R-:W-:Y:S05]  /*91d0*/  BRA `(.L_x_192) ;  /* 0xfffffff000487947 */ /* 0x000fea000383ffff */
.L_x_173:
[----:B-1----:R1:W2:Y:S02]  /*91e0*/  SYNCS.PHASECHK.TRANS64.TRYWAIT P1, [R18+URZ+0x20], R9 ;  /* 0x00002009120075a7 */ /* 0x0022a4000802017f */
[----:B--2---:R-:W-:Y:S05]  /*91f0*/  @!P1 NANOSLEEP.SYNCS 0x989680 ;  /* 0x009896800000995d */ /* 0x004fea0003900000 */
[----:B------:R-:W2:Y:S02]  /*9200*/  @!P1 SYNCS.PHASECHK.TRANS64 P1, [R18+URZ+0x20], R9 ;  /* 0x00002009120095a7 */ /* 0x000ea4000802007f */
[----:B--2---:R-:W-:Y:S05]  /*9210*/  @!P1 BRA `(.L_x_173) ;  /* 0xfffffffc00f09947 */ /* 0x004fea000383ffff */
[----:B------:R-:W-:Y:S05]  /*9220*/  BRA `(.L_x_193) ;  /* 0xfffffff0007c7947 */ /* 0x000fea000383ffff */
.L_x_182:
[----:B------:R-:W-:Y:S01]  /*9230*/  BSSY B0, `(.L_x_194) ;  /* 0x0000006000007945 */ /* 0x000fe20003800000 */
[----:B------:R-:W-:-:S07]  /*9240*/  IMAD.MOV.U32 R0, RZ, RZ, -0x1 ;  /* 0xffffffffff007424 */ /* 0x000fce00078e00ff */
[----:B------:R-:W-:Y:S05]  /*9250*/  WARPSYNC.COLLECTIVE R0, `(.L_x_195) ;  /* 0x00000000000c7348 */ /* 0x000fea0003c00000 */
[----:B------:R-:W-:Y:S02]  /*9260*/  ELECT P1, UR62, PT ;  /* 0x00000000003e782f */ /* 0x000fe40003820000 */
[----:B------:R-:W-:Y:S01]  /*9270*/  MOV R0, UR62 ;  /* 0x0000003e00007c02 */ /* 0x000fe20008000f00 */
[----:B------:R-:W-:Y:S10]  /*9280*/  ENDCOLLECTIVE ;  /* 0x000000000000791b */ /* 0x000ff40003800000 */
.L_x_195:
[----:B------:R-:W-:Y:S05]  /*9290*/  BSYNC B0 ;  /* 0x0000000000007941 */ /* 0x000fea0003800000 */
.L_x_194:
[----:B------:R-:W-:Y:S01]  /*92a0*/  PLOP3.LUT P0, PT, P1, PT, PT, 0x80, 0x0 ;  /* 0x000000000000781c */ /* 0x000fe20000f0f070 */
[----:B------:R-:W-:-:S12]  /*92b0*/  BRA `(.L_x_196) ;  /* 0xfffffff800c47947 */ /* 0x000fd8000383ffff */
.L_x_186:
[----:B0-----:R0:W1:Y:S02]  /*92c0*/  SYNCS.PHASECHK.TRANS64.TRYWAIT P0, [R7+URZ], R2 ;  /* 0x00000002070075a7 */ /* 0x001064000800017f */
[----:B-1----:R-:W-:Y:S05]  /*92d0*/  @!P0 NANOSLEEP.SYNCS 0x989680 ;  /* 0x009896800000895d */ /* 0x002fea0003900000 */
[----:B------:R-:W1:Y:S02]  /*92e0*/  @!P0 SYNCS.PHASECHK.TRANS64 P0, [R7+URZ], R2 ;  /* 0x00000002070085a7 */ /* 0x000e64000800007f */
[----:B-1----:R-:W-:Y:S05]  /*92f0*/  @!P0 BRA `(.L_x_186) ;  /* 0xfffffffc00f08947 */ /* 0x002fea000383ffff */
[----:B------:R-:W-:Y:S05]  /*9300*/  BRA `(.L_x_197) ;  /* 0xfffffffc00047947 */ /* 0x000fea000383ffff */
.L_x_187:
[----:B0-----:R0:W1:Y:S02]  /*9310*/  SYNCS.PHASECHK.TRANS64.TRYWAIT P0, [R9+URZ], R4 ;  /* 0x00000004090075a7 */ /* 0x001064000800017f */
[----:B-1----:R-:W-:Y:S05]  /*9320*/  @!P0 NANOSLEEP.SYNCS 0x989680 ;  /* 0x009896800000895d */ /* 0x002fea0003900000 */
[----:B------:R-:W1:Y:S02]  /*9330*/  @!P0 SYNCS.PHASECHK.TRANS64 P0, [R9+URZ], R4 ;  /* 0x00000004090085a7 */ /* 0x000e64000800007f */
[----:B-1----:R-:W-:Y:S05]  /*9340*/  @!P0 BRA `(.L_x_187) ;  /* 0xfffffffc00f08947 */ /* 0x002fea000383ffff */
[----:B------:R-:W-:Y:S05]  /*9350*/  BRA `(.L_x_198) ;  /* 0xfffffffc00147947 */ /* 0x000fea000383ffff */
.L_x_188:
[----:B0-----:R0:W1:Y:S02]  /*9360*/  SYNCS.PHASECHK.TRANS64.TRYWAIT P0, [R6+URZ], R5 ;  /* 0x00000005060075a7 */ /* 0x001064000800017f */
[----:B-1----:R-:W-:Y:S05]  /*9370*/  @!P0 NANOSLEEP.SYNCS 0x989680 ;  /* 0x009896800000895d */ /* 0x002fea0003900000 */
[----:B------:R-:W1:Y:S02]  /*9380*/  @!P0 SYNCS.PHASECHK.TRANS64 P0, [R6+URZ], R5 ;  /* 0x00000005060085a7 */ /* 0x000e64000800007f */
[----:B-1----:R-:W-:Y:S05]  /*9390*/  @!P0 BRA `(.L_x_188) ;  /* 0xfffffffc00f08947 */ /* 0x002fea000383ffff */
[----:B------:R-:W-:Y:S05]  /*93a0*/  BRA `(.L_x_199) ;  /* 0xfffffffc001c7947 */ /* 0x000fea000383ffff */
.L_x_200:
[----:B------:R-:W-:-:S00]  /*93b0*/  BRA `(.L_x_200) ;  /* 0xfffffffc00fc7947 */ /* 0x000fc0000383ffff */
[----:B------:R-:W-:-:S00]  /*93c0*/  NOP ;  /* 0x0000000000007918 */ /* 0x000fc00000000000 */
        /* <DEDUP_REMOVED lines=11> */
.L_x_201:


//--------------------- .nv.shared._ZN7cutlass13device_kernelINS_4gemm6kernel13GemmUniversalIN4cute5tupleIJiiiiEEENS1_10collective13CollectiveMmaINS1_37MainloopSm90TmaGmmaWarpSpecializedFP8ILi4ENS5_IJNS4_1CILi1EEESB_SB_EEENS1_35KernelTmaWarpSpecializedCooperativeEEENS5_IJNSA_ILi128EEESF_NSA_ILi32EEEEEENS_12float_e4m3_tENS5_IJlSB_lEEESI_SJ_NS4_8TiledMMAINS4_8MMA_AtomIJNS4_4SM904GMMA31MMA_64x128x32_F32E4M3E4M3_SS_TNILNSN_7ScaleInE1ELSP_1EEEEEENS4_6LayoutINS5_IJNSA_ILi2EEESB_SB_EEENS5_IJSB_NSA_ILi0EEESV_EEEEENS5_IJNS4_10UnderscoreESY_SY_EEEEENS4_13SM90_TMA_LOADENS4_14ComposedLayoutINS4_7SwizzleILi1ELi4ELi3EEENS4_18smem_ptr_flag_bitsILi8EEENSS_INS5_IJNSA_ILi8EEESG_EEENS5_IJSG_SB_EEEEEEEvNS4_8identityES11_S1B_vS1C_EENS_8epilogue10collective6detail29Sm90TmaWarpSpecializedAdapterINS1F_15DefaultEpilogueISI_SJ_SJ_NS1E_6thread17LinearCombinationISI_Li1EffLNS1J_9ScaleType4KindE0ELNS_15FloatRoundStyleE2ESI_EENS1_15EpilogueDefaultEEEEEvvEEEEvNT_6ParamsE --------------------------
	.section	.nv.shared._ZN7cutlass13device_kernelINS_4gemm6kernel13GemmUniversalIN4cute5tupleIJiiiiEEENS1_10collective13CollectiveMmaINS1_37MainloopSm90TmaGmmaWarpSpecializedFP8ILi4ENS5_IJNS4_1CILi1EEESB_SB_EEENS1_35KernelTmaWarpSpecializedCooperativeEEENS5_IJNSA_ILi128EEESF_NSA_ILi32EEEEEENS_12float_e4m3_tENS5_IJlSB_lEEESI_SJ_NS4_8TiledMMAINS4_8MMA_AtomIJNS4_4SM904GMMA31MMA_64x128x32_F32E4M3E4M3_SS_TNILNSN_7ScaleInE1ELSP_1EEEEEENS4_6LayoutINS5_IJNSA_ILi2EEESB_SB_EEENS5_IJSB_NSA_ILi0EEESV_EEEEENS5_IJNS4_10UnderscoreESY_SY_EEEEENS4_13SM90_TMA_LOADENS4_14ComposedLayoutINS4_7SwizzleILi1ELi4ELi3EEENS4_18smem_ptr_flag_bitsILi8EEENSS_INS5_IJNSA_ILi8EEESG_EEENS5_IJSG_SB_EEEEEEEvNS4_8identityES11_S1B_vS1C_EENS_8epilogue10collective6detail29Sm90TmaWarpSpecializedAdapterINS1F_15DefaultEpilogueISI_SJ_SJ_NS1E_6thread17LinearCombinationISI_Li1EffLNS1J_9ScaleType4KindE0ELNS_15FloatRoundStyleE2ESI_EENS1_15EpilogueDefaultEEEEEvvEEEEvNT_6ParamsE,"aw",@nobits
	.sectionflags	@""
	.align	16
	.zero		1024


//--------------------- .nv.shared.reserved.0     --------------------------
	.section	.nv.shared.reserved.0,"aw",@nobits
	.weak		__nv_reservedSMEM_offset_0_alias
	.size		__nv_reservedSMEM_offset_0_alias, 0, 0
	.other		__nv_reservedSMEM_offset_0_alias,@"STO_CUDA_RESERVED_SHARED STV_DEFAULT"
__nv_reservedSMEM_offset_0_alias:
	.zero		0


//--------------------- .nv.global                --------------------------
	.section	.nv.global,"aw",@nobits
.nv.global:
	.type		_ZN40_INTERNAL_479c2ab8_4_k_cu_9259de12_235424cute1_E,@object
	.size		_ZN40_INTERNAL_479c2ab8_4_k_cu_9259de12_235424cute1_E,(_ZN40_INTERNAL_479c2ab8_4_k_cu_9259de12_235424cuda3std3__45__cpo6cbeginE - _ZN40_INTERNAL_479c2ab8_4_k_cu_9259de12_235424cute1_E)
_ZN40_INTERNAL_479c2ab8_4_k_cu_9259de12_235424cute1_E:
	.zero		1
	.type		_ZN40_INTERNAL_479c2ab8_4_k_cu_9259de12_235424cuda3std3__45__cpo6cbeginE,@object
	.size		_ZN40_INTERNAL_479c2ab8_4_k_cu_9259de12_235424cuda3std3__45__cpo6cbeginE,(_ZN40_INTERNAL_479c2ab8_4_k_cu_9259de12_235424cuda3std3__48in_placeE - _ZN40_INTERNAL_479c2ab8_4_k_cu_9259de12_235424cuda3std3__45__cpo6cbeginE)
_ZN40_INTERNAL_479c2ab8_4_k_cu_9259de12_235424cuda3std3__45__cpo6cbeginE:
	.zero		1
	.type		_ZN40_INTERNAL_479c2ab8_4_k_cu_9259de12_235424cuda3std3__48in_placeE,@object
	.size		_ZN40_INTERNAL_479c2ab8_4_k_cu_9259de12_235424cuda3std3__48in_placeE,(_ZN40_INTERNAL_479c2ab8_4_k_cu_9259de12_235424cuda3std6ranges3__45__cpo9iter_moveE - _ZN40_INTERNAL_479c2ab8_4_k_cu_9259de12_235424cuda3std3__48in_placeE)
_ZN40_INTERNAL_479c2ab8_4_k_cu_9259de12_235424cuda3std3__48in_placeE:
	.zero		1
	.type		_ZN40_INTERNAL_479c2ab8_4_k_cu_9259de12_235424cuda3std6ranges3__45__cpo9iter_moveE,@object
	.size		_ZN40_INTERNAL_479c2ab8_4_k_cu_9259de12_235424cuda3std6ranges3__45__cpo9iter_moveE,(_ZN40_INTERNAL_479c2ab8_4_k_cu_9259de12_235424cuda3std3__45__cpo5beginE - _ZN40_INTERNAL_479c2ab8_4_k_cu_9259de12_235424cuda3std6ranges3__45__cpo9iter_moveE)
_ZN40_INTERNAL_479c2ab8_4_k_cu_9259de12_235424cuda3std6ranges3__45__cpo9iter_moveE:
	.zero		1
	.type		_ZN40_INTERNAL_479c2ab8_4_k_cu_9259de12_235424cuda3std3__45__cpo5beginE,@object
	.size		_ZN40_INTERNAL_479c2ab8_4_k_cu_9259de12_235424cuda3std3__45__cpo5beginE,(_ZN40_INTERNAL_479c2ab8_4_k_cu_9259de12_235424cuda3std3__442_GLOBAL__N__479c2ab8_4_k_cu_9259de12_235426ignoreE - _ZN40_INTERNAL_479c2ab8_4_k_cu_9259de12_235424cuda3std3__45__cpo5beginE)
_ZN40_INTERNAL_479c2ab8_4_k_cu_9259de12_235424cuda3std3__45__cpo5beginE:
	.zero		1
	.type		_ZN40_INTERNAL_479c2ab8_4_k_cu_9259de12_235424cuda3std3__442_GLOBAL__N__479c2ab8_4_k_cu_9259de12_235426ignoreE,@object
	.size		_ZN40_INTERNAL_479c2ab8_4_k_cu_9259de12_235424cuda3std3__442_GLOBAL__N__479c2ab8_4_k_cu_9259de12_235426ignoreE,(_ZN40_INTERNAL_479c2ab8_4_k_cu_9259de12_235424cute7productE - _ZN40_INTERNAL_479c2ab8_4_k_cu_9259de12_235424cuda3std3__442_GLOBAL__N__479c2ab8_4_k_cu_9259de12_235426ignoreE)
_ZN40_INTERNAL_479c2ab8_4_k_cu_9259de12_235424cuda3std3__442_GLOBAL__N__479c2ab8_4_k_cu_9259de12_235426ignoreE:
	.zero		1
	.type		_ZN40_INTERNAL_479c2ab8_4_k_cu_9259de12_235424cute7productE,@object
	.size		_ZN40_INTERNAL_479c2ab8_4_k_cu_9259de12_235424cute7productE,(_ZN40_INTERNAL_479c2ab8_4_k_cu_9259de12_235424cuda3std3__45__cpo3endE - _ZN40_INTERNAL_479c2ab8_4_k_cu_9259de12_235424cute7productE)
_ZN40_INTERNAL_479c2ab8_4_k_cu_9259de12_235424cute7productE:
	.zero		1
	.type		_ZN40_INTERNAL_479c2ab8_4_k_cu_9259de12_235424cuda3std3__45__cpo3endE,@object
	.size		_ZN40_INTERNAL_479c2ab8_4_k_cu_9259de12_235424cuda3std3__45__cpo3endE,(_ZN40_INTERNAL_479c2ab8_4_k_cu_9259de12_235424cuda3std3__419piecewise_constructE - _ZN40_INTERNAL_479c2ab8_4_k_cu_9259de12_235424cuda3std3__45__cpo3endE)
_ZN40_INTERNAL_479c2ab8_4_k_cu_9259de12_235424cuda3std3__45__cpo3endE:
	.zero		1
	.type		_ZN40_INTERNAL_479c2ab8_4_k_cu_9259de12_235424cuda3std3__419piecewise_constructE,@object
	.size		_ZN40_INTERNAL_479c2ab8_4_k_cu_9259de12_235424cuda3std3__419piecewise_constructE,(_ZN40_INTERNAL_479c2ab8_4_k_cu_9259de12_235424cuda3std3__45__cpo4cendE - _ZN40_INTERNAL_479c2ab8_4_k_cu_9259de12_235424cuda3std3__419piecewise_constructE)
_ZN40_INTERNAL_479c2ab8_4_k_cu_9259de12_235424cuda3std3__419piecewise_constructE:
	.zero		1
	.type		_ZN40_INTERNAL_479c2ab8_4_k_cu_9259de12_235424cuda3std3__45__cpo4cendE,@object
	.size		_ZN40_INTERNAL_479c2ab8_4_k_cu_9259de12_235424cuda3std3__45__cpo4cendE,(_ZN40_INTERNAL_479c2ab8_4_k_cu_9259de12_235424cuda3std6ranges3__45__cpo4swapE - _ZN40_INTERNAL_479c2ab8_4_k_cu_9259de12_235424cuda3std3__45__cpo4cendE)
_ZN40_INTERNAL_479c2ab8_4_k_cu_9259de12_235424cuda3std3__45__cpo4cendE:
	.zero		1
	.type		_ZN40_INTERNAL_479c2ab8_4_k_cu_9259de12_235424cuda3std6ranges3__45__cpo4swapE,@object
	.size		_ZN40_INTERNAL_479c2ab8_4_k_cu_9259de12_235424cuda3std6ranges3__45__cpo4swapE,(.L_7 - _ZN40_INTERNAL_479c2ab8_4_k_cu_9259de12_235424cuda3std6ranges3__45__cpo4swapE)
_ZN40_INTERNAL_479c2ab8_4_k_cu_9259de12_235424cuda3std6ranges3__45__cpo4swapE:
	.zero		1
.L_7:


//--------------------- .nv.constant0._ZN7cutlass13device_kernelINS_4gemm6kernel13GemmUniversalIN4cute5tupleIJiiiiEEENS1_10collective13CollectiveMmaINS1_37MainloopSm90TmaGmmaWarpSpecializedFP8ILi4ENS5_IJNS4_1CILi1EEESB_SB_EEENS1_35KernelTmaWarpSpecializedCooperativeEEENS5_IJNSA_ILi128EEESF_NSA_ILi32EEEEEENS_12float_e4m3_tENS5_IJlSB_lEEESI_SJ_NS4_8TiledMMAINS4_8MMA_AtomIJNS4_4SM904GMMA31MMA_64x128x32_F32E4M3E4M3_SS_TNILNSN_7ScaleInE1ELSP_1EEEEEENS4_6LayoutINS5_IJNSA_ILi2EEESB_SB_EEENS5_IJSB_NSA_ILi0EEESV_EEEEENS5_IJNS4_10UnderscoreESY_SY_EEEEENS4_13SM90_TMA_LOADENS4_14ComposedLayoutINS4_7SwizzleILi1ELi4ELi3EEENS4_18smem_ptr_flag_bitsILi8EEENSS_INS5_IJNSA_ILi8EEESG_EEENS5_IJSG_SB_EEEEEEEvNS4_8identityES11_S1B_vS1C_EENS_8epilogue10collective6detail29Sm90TmaWarpSpecializedAdapterINS1F_15DefaultEpilogueISI_SJ_SJ_NS1E_6thread17LinearCombinationISI_Li1EffLNS1J_9ScaleType4KindE0ELNS_15FloatRoundStyleE2ESI_EENS1_15EpilogueDefaultEEEEEvvEEEEvNT_6ParamsE --------------------------
	.section	.nv.constant0._ZN7cutlass13device_kernelINS_4gemm6kernel13GemmUniversalIN4cute5tupleIJiiiiEEENS1_10collective13CollectiveMmaINS1_37MainloopSm90TmaGmmaWarpSpecializedFP8ILi4ENS5_IJNS4_1CILi1EEESB_SB_EEENS1_35KernelTmaWarpSpecializedCooperativeEEENS5_IJNSA_ILi128EEESF_NSA_ILi32EEEEEENS_12float_e4m3_tENS5_IJlSB_lEEESI_SJ_NS4_8TiledMMAINS4_8MMA_AtomIJNS4_4SM904GMMA31MMA_64x128x32_F32E4M3E4M3_SS_TNILNSN_7ScaleInE1ELSP_1EEEEEENS4_6LayoutINS5_IJNSA_ILi2EEESB_SB_EEENS5_IJSB_NSA_ILi0EEESV_EEEEENS5_IJNS4_10UnderscoreESY_SY_EEEEENS4_13SM90_TMA_LOADENS4_14ComposedLayoutINS4_7SwizzleILi1ELi4ELi3EEENS4_18smem_ptr_flag_bitsILi8EEENSS_INS5_IJNSA_ILi8EEESG_EEENS5_IJSG_SB_EEEEEEEvNS4_8identityES11_S1B_vS1C_EENS_8epilogue10collective6detail29Sm90TmaWarpSpecializedAdapterINS1F_15DefaultEpilogueISI_SJ_SJ_NS1E_6thread17LinearCombinationISI_Li1EffLNS1J_9ScaleType4KindE0ELNS_15FloatRoundStyleE2ESI_EENS1_15EpilogueDefaultEEEEEvvEEEEvNT_6ParamsE,"a",@progbits
	.sectionflags	@""
	.align	4
.nv.constant0._ZN7cutlass13device_kernelINS_4gemm6kernel13GemmUniversalIN4cute5tupleIJiiiiEEENS1_10collective13CollectiveMmaINS1_37MainloopSm90TmaGmmaWarpSpecializedFP8ILi4ENS5_IJNS4_1CILi1EEESB_SB_EEENS1_35KernelTmaWarpSpecializedCooperativeEEENS5_IJNSA_ILi128EEESF_NSA_ILi32EEEEEENS_12float_e4m3_tENS5_IJlSB_lEEESI_SJ_NS4_8TiledMMAINS4_8MMA_AtomIJNS4_4SM904GMMA31MMA_64x128x32_F32E4M3E4M3_SS_TNILNSN_7ScaleInE1ELSP_1EEEEEENS4_6LayoutINS5_IJNSA_ILi2EEESB_SB_EEENS5_IJSB_NSA_ILi0EEESV_EEEEENS5_IJNS4_10UnderscoreESY_SY_EEEEENS4_13SM90_TMA_LOADENS4_14ComposedLayoutINS4_7SwizzleILi1ELi4ELi3EEENS4_18smem_ptr_flag_bitsILi8EEENSS_INS5_IJNSA_ILi8EEESG_EEENS5_IJSG_SB_EEEEEEEvNS4_8identityES11_S1B_vS1C_EENS_8epilogue10collective6detail29Sm90TmaWarpSpecializedAdapterINS1F_15DefaultEpilogueISI_SJ_SJ_NS1E_6thread17LinearCombinationISI_Li1EffLNS1J_9ScaleType4KindE0ELNS_15FloatRoundStyleE2ESI_EENS1_15EpilogueDefaultEEEEEvvEEEEvNT_6ParamsE:
	.zero		1664


//--------------------- SYMBOLS --------------------------

	.type		.nv.reservedSmem.offset0,@object
	.size		.nv.reservedSmem.offset0,0x4
